//
// Generated by NVIDIA NVVM Compiler
//
// Compiler Build ID: CL-36424714
// Cuda compilation tools, release 13.0, V13.0.88
// Based on NVVM 20.0.0
//

.version 9.0
.target sm_100
.address_size 64

	// .globl	_Z6gpu_v1PKfPfii
// _ZZ6gpu_v3PKfPfiiE7shm_max has been demoted
// _ZZ6gpu_v4PKfPfiiE7shm_max has been demoted
// _ZZ6gpu_v5PKfPfiiE7shm_max has been demoted

.visible .entry _Z6gpu_v1PKfPfii(
	.param .u64 .ptr .align 1 _Z6gpu_v1PKfPfii_param_0,
	.param .u64 .ptr .align 1 _Z6gpu_v1PKfPfii_param_1,
	.param .u32 _Z6gpu_v1PKfPfii_param_2,
	.param .u32 _Z6gpu_v1PKfPfii_param_3
)
{
	.reg .pred 	%p<57>;
	.reg .b32 	%r<143>;
	.reg .b32 	%f<496>;
	.reg .b64 	%rd<37>;

	ld.param.u64 	%rd7, [_Z6gpu_v1PKfPfii_param_0];
	ld.param.u64 	%rd8, [_Z6gpu_v1PKfPfii_param_1];
	ld.param.u32 	%r48, [_Z6gpu_v1PKfPfii_param_3];
	cvta.to.global.u64 	%rd1, %rd8;
	cvta.to.global.u64 	%rd2, %rd7;
	mov.u32 	%r49, %ctaid.x;
	mov.u32 	%r50, %ntid.x;
	mov.u32 	%r51, %tid.x;
	mad.lo.s32 	%r52, %r49, %r50, %r51;
	mul.lo.s32 	%r1, %r48, %r52;
	setp.lt.s32 	%p1, %r48, 1;
	mov.f32 	%f486, 0fBF800000;
	@%p1 bra 	$L__BB0_13;
	and.b32  	%r2, %r48, 15;
	setp.lt.u32 	%p2, %r48, 16;
	mov.f32 	%f486, 0fBF800000;
	mov.b32 	%r126, 0;
	@%p2 bra 	$L__BB0_4;
	and.b32  	%r126, %r48, 2147483632;
	neg.s32 	%r132, %r126;
	add.s64 	%rd3, %rd2, 32;
	mov.f32 	%f486, 0fBF800000;
	mov.u32 	%r131, %r1;
$L__BB0_3:
	.pragma "nounroll";
	mul.wide.s32 	%rd9, %r131, 4;
	add.s64 	%rd10, %rd3, %rd9;
	ld.global.f32 	%f30, [%rd10+-32];
	setp.gt.f32 	%p3, %f30, %f486;
	selp.f32 	%f31, %f30, %f486, %p3;
	ld.global.f32 	%f32, [%rd10+-28];
	setp.gt.f32 	%p4, %f32, %f31;
	selp.f32 	%f33, %f32, %f31, %p4;
	ld.global.f32 	%f34, [%rd10+-24];
	setp.gt.f32 	%p5, %f34, %f33;
	selp.f32 	%f35, %f34, %f33, %p5;
	ld.global.f32 	%f36, [%rd10+-20];
	setp.gt.f32 	%p6, %f36, %f35;
	selp.f32 	%f37, %f36, %f35, %p6;
	ld.global.f32 	%f38, [%rd10+-16];
	setp.gt.f32 	%p7, %f38, %f37;
	selp.f32 	%f39, %f38, %f37, %p7;
	ld.global.f32 	%f40, [%rd10+-12];
	setp.gt.f32 	%p8, %f40, %f39;
	selp.f32 	%f41, %f40, %f39, %p8;
	ld.global.f32 	%f42, [%rd10+-8];
	setp.gt.f32 	%p9, %f42, %f41;
	selp.f32 	%f43, %f42, %f41, %p9;
	ld.global.f32 	%f44, [%rd10+-4];
	setp.gt.f32 	%p10, %f44, %f43;
	selp.f32 	%f45, %f44, %f43, %p10;
	ld.global.f32 	%f46, [%rd10];
	setp.gt.f32 	%p11, %f46, %f45;
	selp.f32 	%f47, %f46, %f45, %p11;
	ld.global.f32 	%f48, [%rd10+4];
	setp.gt.f32 	%p12, %f48, %f47;
	selp.f32 	%f49, %f48, %f47, %p12;
	ld.global.f32 	%f50, [%rd10+8];
	setp.gt.f32 	%p13, %f50, %f49;
	selp.f32 	%f51, %f50, %f49, %p13;
	ld.global.f32 	%f52, [%rd10+12];
	setp.gt.f32 	%p14, %f52, %f51;
	selp.f32 	%f53, %f52, %f51, %p14;
	ld.global.f32 	%f54, [%rd10+16];
	setp.gt.f32 	%p15, %f54, %f53;
	selp.f32 	%f55, %f54, %f53, %p15;
	ld.global.f32 	%f56, [%rd10+20];
	setp.gt.f32 	%p16, %f56, %f55;
	selp.f32 	%f57, %f56, %f55, %p16;
	ld.global.f32 	%f58, [%rd10+24];
	setp.gt.f32 	%p17, %f58, %f57;
	selp.f32 	%f59, %f58, %f57, %p17;
	ld.global.f32 	%f60, [%rd10+28];
	setp.gt.f32 	%p18, %f60, %f59;
	selp.f32 	%f486, %f60, %f59, %p18;
	add.s32 	%r132, %r132, 16;
	add.s32 	%r131, %r131, 16;
	setp.eq.s32 	%p19, %r132, 0;
	@%p19 bra 	$L__BB0_4;
	bra.uni 	$L__BB0_3;
$L__BB0_4:
	setp.eq.s32 	%p20, %r2, 0;
	@%p20 bra 	$L__BB0_13;
	and.b32  	%r6, %r48, 7;
	setp.lt.u32 	%p21, %r2, 8;
	@%p21 bra 	$L__BB0_7;
	add.s32 	%r54, %r126, %r1;
	mul.wide.s32 	%rd11, %r54, 4;
	add.s64 	%rd12, %rd2, %rd11;
	ld.global.f32 	%f62, [%rd12];
	setp.gt.f32 	%p22, %f62, %f486;
	selp.f32 	%f63, %f62, %f486, %p22;
	ld.global.f32 	%f64, [%rd12+4];
	setp.gt.f32 	%p23, %f64, %f63;
	selp.f32 	%f65, %f64, %f63, %p23;
	ld.global.f32 	%f66, [%rd12+8];
	setp.gt.f32 	%p24, %f66, %f65;
	selp.f32 	%f67, %f66, %f65, %p24;
	ld.global.f32 	%f68, [%rd12+12];
	setp.gt.f32 	%p25, %f68, %f67;
	selp.f32 	%f69, %f68, %f67, %p25;
	ld.global.f32 	%f70, [%rd12+16];
	setp.gt.f32 	%p26, %f70, %f69;
	selp.f32 	%f71, %f70, %f69, %p26;
	ld.global.f32 	%f72, [%rd12+20];
	setp.gt.f32 	%p27, %f72, %f71;
	selp.f32 	%f73, %f72, %f71, %p27;
	ld.global.f32 	%f74, [%rd12+24];
	setp.gt.f32 	%p28, %f74, %f73;
	selp.f32 	%f75, %f74, %f73, %p28;
	ld.global.f32 	%f76, [%rd12+28];
	setp.gt.f32 	%p29, %f76, %f75;
	selp.f32 	%f486, %f76, %f75, %p29;
	add.s32 	%r126, %r126, 8;
$L__BB0_7:
	setp.eq.s32 	%p30, %r6, 0;
	@%p30 bra 	$L__BB0_13;
	and.b32  	%r9, %r48, 3;
	setp.lt.u32 	%p31, %r6, 4;
	@%p31 bra 	$L__BB0_10;
	add.s32 	%r55, %r126, %r1;
	mul.wide.s32 	%rd13, %r55, 4;
	add.s64 	%rd14, %rd2, %rd13;
	ld.global.f32 	%f78, [%rd14];
	setp.gt.f32 	%p32, %f78, %f486;
	selp.f32 	%f79, %f78, %f486, %p32;
	ld.global.f32 	%f80, [%rd14+4];
	setp.gt.f32 	%p33, %f80, %f79;
	selp.f32 	%f81, %f80, %f79, %p33;
	ld.global.f32 	%f82, [%rd14+8];
	setp.gt.f32 	%p34, %f82, %f81;
	selp.f32 	%f83, %f82, %f81, %p34;
	ld.global.f32 	%f84, [%rd14+12];
	setp.gt.f32 	%p35, %f84, %f83;
	selp.f32 	%f486, %f84, %f83, %p35;
	add.s32 	%r126, %r126, 4;
$L__BB0_10:
	setp.eq.s32 	%p36, %r9, 0;
	@%p36 bra 	$L__BB0_13;
	add.s32 	%r130, %r126, %r1;
	neg.s32 	%r129, %r9;
$L__BB0_12:
	.pragma "nounroll";
	mul.wide.s32 	%rd15, %r130, 4;
	add.s64 	%rd16, %rd2, %rd15;
	ld.global.f32 	%f85, [%rd16];
	setp.gt.f32 	%p37, %f85, %f486;
	selp.f32 	%f486, %f85, %f486, %p37;
	add.s32 	%r130, %r130, 1;
	add.s32 	%r129, %r129, 1;
	setp.ne.s32 	%p38, %r129, 0;
	@%p38 bra 	$L__BB0_12;
$L__BB0_13:
	setp.lt.s32 	%p39, %r48, 1;
	mov.f32 	%f494, 0f00000000;
	@%p39 bra 	$L__BB0_25;
	and.b32  	%r18, %r48, 7;
	setp.lt.u32 	%p40, %r48, 8;
	mov.f32 	%f494, 0f00000000;
	mov.b32 	%r133, 0;
	@%p40 bra 	$L__BB0_17;
	and.b32  	%r133, %r48, 2147483640;
	neg.s32 	%r137, %r133;
	add.s64 	%rd4, %rd2, 16;
	mov.f32 	%f494, 0f00000000;
	mov.u32 	%r136, %r1;
$L__BB0_16:
	.pragma "nounroll";
	mul.wide.s32 	%rd17, %r136, 4;
	add.s64 	%rd18, %rd4, %rd17;
	ld.global.f32 	%f90, [%rd18+-16];
	sub.f32 	%f91, %f90, %f486;
	fma.rn.f32 	%f92, %f91, 0f3BBB989D, 0f3F000000;
	cvt.sat.f32.f32 	%f93, %f92;
	mov.f32 	%f94, 0f4B400001;
	mov.f32 	%f95, 0f437C0000;
	fma.rm.f32 	%f96, %f93, %f95, %f94;
	add.f32 	%f97, %f96, 0fCB40007F;
	neg.f32 	%f98, %f97;
	fma.rn.f32 	%f99, %f91, 0f3FB8AA3B, %f98;
	fma.rn.f32 	%f100, %f91, 0f32A57060, %f99;
	mov.b32 	%r57, %f96;
	shl.b32 	%r58, %r57, 23;
	mov.b32 	%f101, %r58;
	ex2.approx.ftz.f32 	%f102, %f100;
	fma.rn.f32 	%f103, %f102, %f101, %f494;
	ld.global.f32 	%f104, [%rd18+-12];
	sub.f32 	%f105, %f104, %f486;
	fma.rn.f32 	%f106, %f105, 0f3BBB989D, 0f3F000000;
	cvt.sat.f32.f32 	%f107, %f106;
	fma.rm.f32 	%f108, %f107, %f95, %f94;
	add.f32 	%f109, %f108, 0fCB40007F;
	neg.f32 	%f110, %f109;
	fma.rn.f32 	%f111, %f105, 0f3FB8AA3B, %f110;
	fma.rn.f32 	%f112, %f105, 0f32A57060, %f111;
	mov.b32 	%r59, %f108;
	shl.b32 	%r60, %r59, 23;
	mov.b32 	%f113, %r60;
	ex2.approx.ftz.f32 	%f114, %f112;
	fma.rn.f32 	%f115, %f114, %f113, %f103;
	ld.global.f32 	%f116, [%rd18+-8];
	sub.f32 	%f117, %f116, %f486;
	fma.rn.f32 	%f118, %f117, 0f3BBB989D, 0f3F000000;
	cvt.sat.f32.f32 	%f119, %f118;
	fma.rm.f32 	%f120, %f119, %f95, %f94;
	add.f32 	%f121, %f120, 0fCB40007F;
	neg.f32 	%f122, %f121;
	fma.rn.f32 	%f123, %f117, 0f3FB8AA3B, %f122;
	fma.rn.f32 	%f124, %f117, 0f32A57060, %f123;
	mov.b32 	%r61, %f120;
	shl.b32 	%r62, %r61, 23;
	mov.b32 	%f125, %r62;
	ex2.approx.ftz.f32 	%f126, %f124;
	fma.rn.f32 	%f127, %f126, %f125, %f115;
	ld.global.f32 	%f128, [%rd18+-4];
	sub.f32 	%f129, %f128, %f486;
	fma.rn.f32 	%f130, %f129, 0f3BBB989D, 0f3F000000;
	cvt.sat.f32.f32 	%f131, %f130;
	fma.rm.f32 	%f132, %f131, %f95, %f94;
	add.f32 	%f133, %f132, 0fCB40007F;
	neg.f32 	%f134, %f133;
	fma.rn.f32 	%f135, %f129, 0f3FB8AA3B, %f134;
	fma.rn.f32 	%f136, %f129, 0f32A57060, %f135;
	mov.b32 	%r63, %f132;
	shl.b32 	%r64, %r63, 23;
	mov.b32 	%f137, %r64;
	ex2.approx.ftz.f32 	%f138, %f136;
	fma.rn.f32 	%f139, %f138, %f137, %f127;
	ld.global.f32 	%f140, [%rd18];
	sub.f32 	%f141, %f140, %f486;
	fma.rn.f32 	%f142, %f141, 0f3BBB989D, 0f3F000000;
	cvt.sat.f32.f32 	%f143, %f142;
	fma.rm.f32 	%f144, %f143, %f95, %f94;
	add.f32 	%f145, %f144, 0fCB40007F;
	neg.f32 	%f146, %f145;
	fma.rn.f32 	%f147, %f141, 0f3FB8AA3B, %f146;
	fma.rn.f32 	%f148, %f141, 0f32A57060, %f147;
	mov.b32 	%r65, %f144;
	shl.b32 	%r66, %r65, 23;
	mov.b32 	%f149, %r66;
	ex2.approx.ftz.f32 	%f150, %f148;
	fma.rn.f32 	%f151, %f150, %f149, %f139;
	ld.global.f32 	%f152, [%rd18+4];
	sub.f32 	%f153, %f152, %f486;
	fma.rn.f32 	%f154, %f153, 0f3BBB989D, 0f3F000000;
	cvt.sat.f32.f32 	%f155, %f154;
	fma.rm.f32 	%f156, %f155, %f95, %f94;
	add.f32 	%f157, %f156, 0fCB40007F;
	neg.f32 	%f158, %f157;
	fma.rn.f32 	%f159, %f153, 0f3FB8AA3B, %f158;
	fma.rn.f32 	%f160, %f153, 0f32A57060, %f159;
	mov.b32 	%r67, %f156;
	shl.b32 	%r68, %r67, 23;
	mov.b32 	%f161, %r68;
	ex2.approx.ftz.f32 	%f162, %f160;
	fma.rn.f32 	%f163, %f162, %f161, %f151;
	ld.global.f32 	%f164, [%rd18+8];
	sub.f32 	%f165, %f164, %f486;
	fma.rn.f32 	%f166, %f165, 0f3BBB989D, 0f3F000000;
	cvt.sat.f32.f32 	%f167, %f166;
	fma.rm.f32 	%f168, %f167, %f95, %f94;
	add.f32 	%f169, %f168, 0fCB40007F;
	neg.f32 	%f170, %f169;
	fma.rn.f32 	%f171, %f165, 0f3FB8AA3B, %f170;
	fma.rn.f32 	%f172, %f165, 0f32A57060, %f171;
	mov.b32 	%r69, %f168;
	shl.b32 	%r70, %r69, 23;
	mov.b32 	%f173, %r70;
	ex2.approx.ftz.f32 	%f174, %f172;
	fma.rn.f32 	%f175, %f174, %f173, %f163;
	ld.global.f32 	%f176, [%rd18+12];
	sub.f32 	%f177, %f176, %f486;
	fma.rn.f32 	%f178, %f177, 0f3BBB989D, 0f3F000000;
	cvt.sat.f32.f32 	%f179, %f178;
	fma.rm.f32 	%f180, %f179, %f95, %f94;
	add.f32 	%f181, %f180, 0fCB40007F;
	neg.f32 	%f182, %f181;
	fma.rn.f32 	%f183, %f177, 0f3FB8AA3B, %f182;
	fma.rn.f32 	%f184, %f177, 0f32A57060, %f183;
	mov.b32 	%r71, %f180;
	shl.b32 	%r72, %r71, 23;
	mov.b32 	%f185, %r72;
	ex2.approx.ftz.f32 	%f186, %f184;
	fma.rn.f32 	%f494, %f186, %f185, %f175;
	add.s32 	%r137, %r137, 8;
	add.s32 	%r136, %r136, 8;
	setp.eq.s32 	%p41, %r137, 0;
	@%p41 bra 	$L__BB0_17;
	bra.uni 	$L__BB0_16;
$L__BB0_17:
	setp.eq.s32 	%p42, %r18, 0;
	@%p42 bra 	$L__BB0_25;
	and.b32  	%r26, %r48, 3;
	setp.lt.u32 	%p43, %r18, 4;
	@%p43 bra 	$L__BB0_20;
	add.s32 	%r73, %r133, %r1;
	mul.wide.s32 	%rd19, %r73, 4;
	add.s64 	%rd20, %rd2, %rd19;
	ld.global.f32 	%f188, [%rd20];
	sub.f32 	%f189, %f188, %f486;
	fma.rn.f32 	%f190, %f189, 0f3BBB989D, 0f3F000000;
	cvt.sat.f32.f32 	%f191, %f190;
	mov.f32 	%f192, 0f4B400001;
	mov.f32 	%f193, 0f437C0000;
	fma.rm.f32 	%f194, %f191, %f193, %f192;
	add.f32 	%f195, %f194, 0fCB40007F;
	neg.f32 	%f196, %f195;
	fma.rn.f32 	%f197, %f189, 0f3FB8AA3B, %f196;
	fma.rn.f32 	%f198, %f189, 0f32A57060, %f197;
	mov.b32 	%r74, %f194;
	shl.b32 	%r75, %r74, 23;
	mov.b32 	%f199, %r75;
	ex2.approx.ftz.f32 	%f200, %f198;
	fma.rn.f32 	%f201, %f200, %f199, %f494;
	ld.global.f32 	%f202, [%rd20+4];
	sub.f32 	%f203, %f202, %f486;
	fma.rn.f32 	%f204, %f203, 0f3BBB989D, 0f3F000000;
	cvt.sat.f32.f32 	%f205, %f204;
	fma.rm.f32 	%f206, %f205, %f193, %f192;
	add.f32 	%f207, %f206, 0fCB40007F;
	neg.f32 	%f208, %f207;
	fma.rn.f32 	%f209, %f203, 0f3FB8AA3B, %f208;
	fma.rn.f32 	%f210, %f203, 0f32A57060, %f209;
	mov.b32 	%r76, %f206;
	shl.b32 	%r77, %r76, 23;
	mov.b32 	%f211, %r77;
	ex2.approx.ftz.f32 	%f212, %f210;
	fma.rn.f32 	%f213, %f212, %f211, %f201;
	ld.global.f32 	%f214, [%rd20+8];
	sub.f32 	%f215, %f214, %f486;
	fma.rn.f32 	%f216, %f215, 0f3BBB989D, 0f3F000000;
	cvt.sat.f32.f32 	%f217, %f216;
	fma.rm.f32 	%f218, %f217, %f193, %f192;
	add.f32 	%f219, %f218, 0fCB40007F;
	neg.f32 	%f220, %f219;
	fma.rn.f32 	%f221, %f215, 0f3FB8AA3B, %f220;
	fma.rn.f32 	%f222, %f215, 0f32A57060, %f221;
	mov.b32 	%r78, %f218;
	shl.b32 	%r79, %r78, 23;
	mov.b32 	%f223, %r79;
	ex2.approx.ftz.f32 	%f224, %f222;
	fma.rn.f32 	%f225, %f224, %f223, %f213;
	ld.global.f32 	%f226, [%rd20+12];
	sub.f32 	%f227, %f226, %f486;
	fma.rn.f32 	%f228, %f227, 0f3BBB989D, 0f3F000000;
	cvt.sat.f32.f32 	%f229, %f228;
	fma.rm.f32 	%f230, %f229, %f193, %f192;
	add.f32 	%f231, %f230, 0fCB40007F;
	neg.f32 	%f232, %f231;
	fma.rn.f32 	%f233, %f227, 0f3FB8AA3B, %f232;
	fma.rn.f32 	%f234, %f227, 0f32A57060, %f233;
	mov.b32 	%r80, %f230;
	shl.b32 	%r81, %r80, 23;
	mov.b32 	%f235, %r81;
	ex2.approx.ftz.f32 	%f236, %f234;
	fma.rn.f32 	%f494, %f236, %f235, %f225;
	add.s32 	%r133, %r133, 4;
$L__BB0_20:
	setp.eq.s32 	%p44, %r26, 0;
	@%p44 bra 	$L__BB0_25;
	setp.eq.s32 	%p45, %r26, 1;
	@%p45 bra 	$L__BB0_23;
	add.s32 	%r82, %r133, %r1;
	mul.wide.s32 	%rd21, %r82, 4;
	add.s64 	%rd22, %rd2, %rd21;
	ld.global.f32 	%f238, [%rd22];
	sub.f32 	%f239, %f238, %f486;
	fma.rn.f32 	%f240, %f239, 0f3BBB989D, 0f3F000000;
	cvt.sat.f32.f32 	%f241, %f240;
	mov.f32 	%f242, 0f4B400001;
	mov.f32 	%f243, 0f437C0000;
	fma.rm.f32 	%f244, %f241, %f243, %f242;
	add.f32 	%f245, %f244, 0fCB40007F;
	neg.f32 	%f246, %f245;
	fma.rn.f32 	%f247, %f239, 0f3FB8AA3B, %f246;
	fma.rn.f32 	%f248, %f239, 0f32A57060, %f247;
	mov.b32 	%r83, %f244;
	shl.b32 	%r84, %r83, 23;
	mov.b32 	%f249, %r84;
	ex2.approx.ftz.f32 	%f250, %f248;
	fma.rn.f32 	%f251, %f250, %f249, %f494;
	ld.global.f32 	%f252, [%rd22+4];
	sub.f32 	%f253, %f252, %f486;
	fma.rn.f32 	%f254, %f253, 0f3BBB989D, 0f3F000000;
	cvt.sat.f32.f32 	%f255, %f254;
	fma.rm.f32 	%f256, %f255, %f243, %f242;
	add.f32 	%f257, %f256, 0fCB40007F;
	neg.f32 	%f258, %f257;
	fma.rn.f32 	%f259, %f253, 0f3FB8AA3B, %f258;
	fma.rn.f32 	%f260, %f253, 0f32A57060, %f259;
	mov.b32 	%r85, %f256;
	shl.b32 	%r86, %r85, 23;
	mov.b32 	%f261, %r86;
	ex2.approx.ftz.f32 	%f262, %f260;
	fma.rn.f32 	%f494, %f262, %f261, %f251;
	add.s32 	%r133, %r133, 2;
$L__BB0_23:
	and.b32  	%r87, %r48, 1;
	setp.eq.b32 	%p46, %r87, 1;
	not.pred 	%p47, %p46;
	@%p47 bra 	$L__BB0_25;
	add.s32 	%r88, %r133, %r1;
	mul.wide.s32 	%rd23, %r88, 4;
	add.s64 	%rd24, %rd2, %rd23;
	ld.global.f32 	%f263, [%rd24];
	sub.f32 	%f264, %f263, %f486;
	fma.rn.f32 	%f265, %f264, 0f3BBB989D, 0f3F000000;
	cvt.sat.f32.f32 	%f266, %f265;
	mov.f32 	%f267, 0f4B400001;
	mov.f32 	%f268, 0f437C0000;
	fma.rm.f32 	%f269, %f266, %f268, %f267;
	add.f32 	%f270, %f269, 0fCB40007F;
	neg.f32 	%f271, %f270;
	fma.rn.f32 	%f272, %f264, 0f3FB8AA3B, %f271;
	fma.rn.f32 	%f273, %f264, 0f32A57060, %f272;
	mov.b32 	%r89, %f269;
	shl.b32 	%r90, %r89, 23;
	mov.b32 	%f274, %r90;
	ex2.approx.ftz.f32 	%f275, %f273;
	fma.rn.f32 	%f494, %f275, %f274, %f494;
$L__BB0_25:
	setp.lt.s32 	%p48, %r48, 1;
	@%p48 bra 	$L__BB0_37;
	and.b32  	%r31, %r48, 7;
	setp.lt.u32 	%p49, %r48, 8;
	mov.b32 	%r140, 0;
	@%p49 bra 	$L__BB0_29;
	and.b32  	%r140, %r48, 2147483640;
	neg.s32 	%r139, %r140;
	add.s64 	%rd5, %rd2, 16;
	add.s64 	%rd6, %rd1, 16;
	mov.u32 	%r138, %r1;
$L__BB0_28:
	.pragma "nounroll";
	mul.wide.s32 	%rd25, %r138, 4;
	add.s64 	%rd26, %rd5, %rd25;
	add.s64 	%rd27, %rd6, %rd25;
	ld.global.f32 	%f276, [%rd26+-16];
	sub.f32 	%f277, %f276, %f486;
	fma.rn.f32 	%f278, %f277, 0f3BBB989D, 0f3F000000;
	cvt.sat.f32.f32 	%f279, %f278;
	mov.f32 	%f280, 0f4B400001;
	mov.f32 	%f281, 0f437C0000;
	fma.rm.f32 	%f282, %f279, %f281, %f280;
	add.f32 	%f283, %f282, 0fCB40007F;
	neg.f32 	%f284, %f283;
	fma.rn.f32 	%f285, %f277, 0f3FB8AA3B, %f284;
	fma.rn.f32 	%f286, %f277, 0f32A57060, %f285;
	mov.b32 	%r92, %f282;
	shl.b32 	%r93, %r92, 23;
	mov.b32 	%f287, %r93;
	ex2.approx.ftz.f32 	%f288, %f286;
	mul.f32 	%f289, %f288, %f287;
	div.rn.f32 	%f290, %f289, %f494;
	st.global.f32 	[%rd27+-16], %f290;
	ld.global.f32 	%f291, [%rd26+-12];
	sub.f32 	%f292, %f291, %f486;
	fma.rn.f32 	%f293, %f292, 0f3BBB989D, 0f3F000000;
	cvt.sat.f32.f32 	%f294, %f293;
	fma.rm.f32 	%f295, %f294, %f281, %f280;
	add.f32 	%f296, %f295, 0fCB40007F;
	neg.f32 	%f297, %f296;
	fma.rn.f32 	%f298, %f292, 0f3FB8AA3B, %f297;
	fma.rn.f32 	%f299, %f292, 0f32A57060, %f298;
	mov.b32 	%r94, %f295;
	shl.b32 	%r95, %r94, 23;
	mov.b32 	%f300, %r95;
	ex2.approx.ftz.f32 	%f301, %f299;
	mul.f32 	%f302, %f301, %f300;
	div.rn.f32 	%f303, %f302, %f494;
	st.global.f32 	[%rd27+-12], %f303;
	ld.global.f32 	%f304, [%rd26+-8];
	sub.f32 	%f305, %f304, %f486;
	fma.rn.f32 	%f306, %f305, 0f3BBB989D, 0f3F000000;
	cvt.sat.f32.f32 	%f307, %f306;
	fma.rm.f32 	%f308, %f307, %f281, %f280;
	add.f32 	%f309, %f308, 0fCB40007F;
	neg.f32 	%f310, %f309;
	fma.rn.f32 	%f311, %f305, 0f3FB8AA3B, %f310;
	fma.rn.f32 	%f312, %f305, 0f32A57060, %f311;
	mov.b32 	%r96, %f308;
	shl.b32 	%r97, %r96, 23;
	mov.b32 	%f313, %r97;
	ex2.approx.ftz.f32 	%f314, %f312;
	mul.f32 	%f315, %f314, %f313;
	div.rn.f32 	%f316, %f315, %f494;
	st.global.f32 	[%rd27+-8], %f316;
	ld.global.f32 	%f317, [%rd26+-4];
	sub.f32 	%f318, %f317, %f486;
	fma.rn.f32 	%f319, %f318, 0f3BBB989D, 0f3F000000;
	cvt.sat.f32.f32 	%f320, %f319;
	fma.rm.f32 	%f321, %f320, %f281, %f280;
	add.f32 	%f322, %f321, 0fCB40007F;
	neg.f32 	%f323, %f322;
	fma.rn.f32 	%f324, %f318, 0f3FB8AA3B, %f323;
	fma.rn.f32 	%f325, %f318, 0f32A57060, %f324;
	mov.b32 	%r98, %f321;
	shl.b32 	%r99, %r98, 23;
	mov.b32 	%f326, %r99;
	ex2.approx.ftz.f32 	%f327, %f325;
	mul.f32 	%f328, %f327, %f326;
	div.rn.f32 	%f329, %f328, %f494;
	st.global.f32 	[%rd27+-4], %f329;
	ld.global.f32 	%f330, [%rd26];
	sub.f32 	%f331, %f330, %f486;
	fma.rn.f32 	%f332, %f331, 0f3BBB989D, 0f3F000000;
	cvt.sat.f32.f32 	%f333, %f332;
	fma.rm.f32 	%f334, %f333, %f281, %f280;
	add.f32 	%f335, %f334, 0fCB40007F;
	neg.f32 	%f336, %f335;
	fma.rn.f32 	%f337, %f331, 0f3FB8AA3B, %f336;
	fma.rn.f32 	%f338, %f331, 0f32A57060, %f337;
	mov.b32 	%r100, %f334;
	shl.b32 	%r101, %r100, 23;
	mov.b32 	%f339, %r101;
	ex2.approx.ftz.f32 	%f340, %f338;
	mul.f32 	%f341, %f340, %f339;
	div.rn.f32 	%f342, %f341, %f494;
	st.global.f32 	[%rd27], %f342;
	ld.global.f32 	%f343, [%rd26+4];
	sub.f32 	%f344, %f343, %f486;
	fma.rn.f32 	%f345, %f344, 0f3BBB989D, 0f3F000000;
	cvt.sat.f32.f32 	%f346, %f345;
	fma.rm.f32 	%f347, %f346, %f281, %f280;
	add.f32 	%f348, %f347, 0fCB40007F;
	neg.f32 	%f349, %f348;
	fma.rn.f32 	%f350, %f344, 0f3FB8AA3B, %f349;
	fma.rn.f32 	%f351, %f344, 0f32A57060, %f350;
	mov.b32 	%r102, %f347;
	shl.b32 	%r103, %r102, 23;
	mov.b32 	%f352, %r103;
	ex2.approx.ftz.f32 	%f353, %f351;
	mul.f32 	%f354, %f353, %f352;
	div.rn.f32 	%f355, %f354, %f494;
	st.global.f32 	[%rd27+4], %f355;
	ld.global.f32 	%f356, [%rd26+8];
	sub.f32 	%f357, %f356, %f486;
	fma.rn.f32 	%f358, %f357, 0f3BBB989D, 0f3F000000;
	cvt.sat.f32.f32 	%f359, %f358;
	fma.rm.f32 	%f360, %f359, %f281, %f280;
	add.f32 	%f361, %f360, 0fCB40007F;
	neg.f32 	%f362, %f361;
	fma.rn.f32 	%f363, %f357, 0f3FB8AA3B, %f362;
	fma.rn.f32 	%f364, %f357, 0f32A57060, %f363;
	mov.b32 	%r104, %f360;
	shl.b32 	%r105, %r104, 23;
	mov.b32 	%f365, %r105;
	ex2.approx.ftz.f32 	%f366, %f364;
	mul.f32 	%f367, %f366, %f365;
	div.rn.f32 	%f368, %f367, %f494;
	st.global.f32 	[%rd27+8], %f368;
	ld.global.f32 	%f369, [%rd26+12];
	sub.f32 	%f370, %f369, %f486;
	fma.rn.f32 	%f371, %f370, 0f3BBB989D, 0f3F000000;
	cvt.sat.f32.f32 	%f372, %f371;
	fma.rm.f32 	%f373, %f372, %f281, %f280;
	add.f32 	%f374, %f373, 0fCB40007F;
	neg.f32 	%f375, %f374;
	fma.rn.f32 	%f376, %f370, 0f3FB8AA3B, %f375;
	fma.rn.f32 	%f377, %f370, 0f32A57060, %f376;
	mov.b32 	%r106, %f373;
	shl.b32 	%r107, %r106, 23;
	mov.b32 	%f378, %r107;
	ex2.approx.ftz.f32 	%f379, %f377;
	mul.f32 	%f380, %f379, %f378;
	div.rn.f32 	%f381, %f380, %f494;
	st.global.f32 	[%rd27+12], %f381;
	add.s32 	%r139, %r139, 8;
	add.s32 	%r138, %r138, 8;
	setp.ne.s32 	%p50, %r139, 0;
	@%p50 bra 	$L__BB0_28;
$L__BB0_29:
	setp.eq.s32 	%p51, %r31, 0;
	@%p51 bra 	$L__BB0_37;
	and.b32  	%r43, %r48, 3;
	setp.lt.u32 	%p52, %r31, 4;
	@%p52 bra 	$L__BB0_32;
	add.s32 	%r108, %r140, %r1;
	mul.wide.s32 	%rd28, %r108, 4;
	add.s64 	%rd29, %rd2, %rd28;
	ld.global.f32 	%f382, [%rd29];
	sub.f32 	%f383, %f382, %f486;
	fma.rn.f32 	%f384, %f383, 0f3BBB989D, 0f3F000000;
	cvt.sat.f32.f32 	%f385, %f384;
	mov.f32 	%f386, 0f4B400001;
	mov.f32 	%f387, 0f437C0000;
	fma.rm.f32 	%f388, %f385, %f387, %f386;
	add.f32 	%f389, %f388, 0fCB40007F;
	neg.f32 	%f390, %f389;
	fma.rn.f32 	%f391, %f383, 0f3FB8AA3B, %f390;
	fma.rn.f32 	%f392, %f383, 0f32A57060, %f391;
	mov.b32 	%r109, %f388;
	shl.b32 	%r110, %r109, 23;
	mov.b32 	%f393, %r110;
	ex2.approx.ftz.f32 	%f394, %f392;
	mul.f32 	%f395, %f394, %f393;
	div.rn.f32 	%f396, %f395, %f494;
	add.s64 	%rd30, %rd1, %rd28;
	st.global.f32 	[%rd30], %f396;
	ld.global.f32 	%f397, [%rd29+4];
	sub.f32 	%f398, %f397, %f486;
	fma.rn.f32 	%f399, %f398, 0f3BBB989D, 0f3F000000;
	cvt.sat.f32.f32 	%f400, %f399;
	fma.rm.f32 	%f401, %f400, %f387, %f386;
	add.f32 	%f402, %f401, 0fCB40007F;
	neg.f32 	%f403, %f402;
	fma.rn.f32 	%f404, %f398, 0f3FB8AA3B, %f403;
	fma.rn.f32 	%f405, %f398, 0f32A57060, %f404;
	mov.b32 	%r111, %f401;
	shl.b32 	%r112, %r111, 23;
	mov.b32 	%f406, %r112;
	ex2.approx.ftz.f32 	%f407, %f405;
	mul.f32 	%f408, %f407, %f406;
	div.rn.f32 	%f409, %f408, %f494;
	st.global.f32 	[%rd30+4], %f409;
	ld.global.f32 	%f410, [%rd29+8];
	sub.f32 	%f411, %f410, %f486;
	fma.rn.f32 	%f412, %f411, 0f3BBB989D, 0f3F000000;
	cvt.sat.f32.f32 	%f413, %f412;
	fma.rm.f32 	%f414, %f413, %f387, %f386;
	add.f32 	%f415, %f414, 0fCB40007F;
	neg.f32 	%f416, %f415;
	fma.rn.f32 	%f417, %f411, 0f3FB8AA3B, %f416;
	fma.rn.f32 	%f418, %f411, 0f32A57060, %f417;
	mov.b32 	%r113, %f414;
	shl.b32 	%r114, %r113, 23;
	mov.b32 	%f419, %r114;
	ex2.approx.ftz.f32 	%f420, %f418;
	mul.f32 	%f421, %f420, %f419;
	div.rn.f32 	%f422, %f421, %f494;
	st.global.f32 	[%rd30+8], %f422;
	ld.global.f32 	%f423, [%rd29+12];
	sub.f32 	%f424, %f423, %f486;
	fma.rn.f32 	%f425, %f424, 0f3BBB989D, 0f3F000000;
	cvt.sat.f32.f32 	%f426, %f425;
	fma.rm.f32 	%f427, %f426, %f387, %f386;
	add.f32 	%f428, %f427, 0fCB40007F;
	neg.f32 	%f429, %f428;
	fma.rn.f32 	%f430, %f424, 0f3FB8AA3B, %f429;
	fma.rn.f32 	%f431, %f424, 0f32A57060, %f430;
	mov.b32 	%r115, %f427;
	shl.b32 	%r116, %r115, 23;
	mov.b32 	%f432, %r116;
	ex2.approx.ftz.f32 	%f433, %f431;
	mul.f32 	%f434, %f433, %f432;
	div.rn.f32 	%f435, %f434, %f494;
	st.global.f32 	[%rd30+12], %f435;
	add.s32 	%r140, %r140, 4;
$L__BB0_32:
	setp.eq.s32 	%p53, %r43, 0;
	@%p53 bra 	$L__BB0_37;
	setp.eq.s32 	%p54, %r43, 1;
	@%p54 bra 	$L__BB0_35;
	add.s32 	%r117, %r140, %r1;
	mul.wide.s32 	%rd31, %r117, 4;
	add.s64 	%rd32, %rd2, %rd31;
	ld.global.f32 	%f436, [%rd32];
	sub.f32 	%f437, %f436, %f486;
	fma.rn.f32 	%f438, %f437, 0f3BBB989D, 0f3F000000;
	cvt.sat.f32.f32 	%f439, %f438;
	mov.f32 	%f440, 0f4B400001;
	mov.f32 	%f441, 0f437C0000;
	fma.rm.f32 	%f442, %f439, %f441, %f440;
	add.f32 	%f443, %f442, 0fCB40007F;
	neg.f32 	%f444, %f443;
	fma.rn.f32 	%f445, %f437, 0f3FB8AA3B, %f444;
	fma.rn.f32 	%f446, %f437, 0f32A57060, %f445;
	mov.b32 	%r118, %f442;
	shl.b32 	%r119, %r118, 23;
	mov.b32 	%f447, %r119;
	ex2.approx.ftz.f32 	%f448, %f446;
	mul.f32 	%f449, %f448, %f447;
	div.rn.f32 	%f450, %f449, %f494;
	add.s64 	%rd33, %rd1, %rd31;
	st.global.f32 	[%rd33], %f450;
	ld.global.f32 	%f451, [%rd32+4];
	sub.f32 	%f452, %f451, %f486;
	fma.rn.f32 	%f453, %f452, 0f3BBB989D, 0f3F000000;
	cvt.sat.f32.f32 	%f454, %f453;
	fma.rm.f32 	%f455, %f454, %f441, %f440;
	add.f32 	%f456, %f455, 0fCB40007F;
	neg.f32 	%f457, %f456;
	fma.rn.f32 	%f458, %f452, 0f3FB8AA3B, %f457;
	fma.rn.f32 	%f459, %f452, 0f32A57060, %f458;
	mov.b32 	%r120, %f455;
	shl.b32 	%r121, %r120, 23;
	mov.b32 	%f460, %r121;
	ex2.approx.ftz.f32 	%f461, %f459;
	mul.f32 	%f462, %f461, %f460;
	div.rn.f32 	%f463, %f462, %f494;
	st.global.f32 	[%rd33+4], %f463;
	add.s32 	%r140, %r140, 2;
$L__BB0_35:
	and.b32  	%r122, %r48, 1;
	setp.eq.b32 	%p55, %r122, 1;
	not.pred 	%p56, %p55;
	@%p56 bra 	$L__BB0_37;
	add.s32 	%r123, %r140, %r1;
	mul.wide.s32 	%rd34, %r123, 4;
	add.s64 	%rd35, %rd2, %rd34;
	ld.global.f32 	%f464, [%rd35];
	sub.f32 	%f465, %f464, %f486;
	fma.rn.f32 	%f466, %f465, 0f3BBB989D, 0f3F000000;
	cvt.sat.f32.f32 	%f467, %f466;
	mov.f32 	%f468, 0f4B400001;
	mov.f32 	%f469, 0f437C0000;
	fma.rm.f32 	%f470, %f467, %f469, %f468;
	add.f32 	%f471, %f470, 0fCB40007F;
	neg.f32 	%f472, %f471;
	fma.rn.f32 	%f473, %f465, 0f3FB8AA3B, %f472;
	fma.rn.f32 	%f474, %f465, 0f32A57060, %f473;
	mov.b32 	%r124, %f470;
	shl.b32 	%r125, %r124, 23;
	mov.b32 	%f475, %r125;
	ex2.approx.ftz.f32 	%f476, %f474;
	mul.f32 	%f477, %f476, %f475;
	div.rn.f32 	%f478, %f477, %f494;
	add.s64 	%rd36, %rd1, %rd34;
	st.global.f32 	[%rd36], %f478;
$L__BB0_37:
	ret;

}
	// .globl	_Z6gpu_v2PKfPfii
.visible .entry _Z6gpu_v2PKfPfii(
	.param .u64 .ptr .align 1 _Z6gpu_v2PKfPfii_param_0,
	.param .u64 .ptr .align 1 _Z6gpu_v2PKfPfii_param_1,
	.param .u32 _Z6gpu_v2PKfPfii_param_2,
	.param .u32 _Z6gpu_v2PKfPfii_param_3
)
{
	.reg .pred 	%p<24>;
	.reg .b32 	%r<106>;
	.reg .b32 	%f<460>;
	.reg .b64 	%rd<26>;

	ld.param.u64 	%rd8, [_Z6gpu_v2PKfPfii_param_0];
	ld.param.u64 	%rd9, [_Z6gpu_v2PKfPfii_param_1];
	ld.param.u32 	%r25, [_Z6gpu_v2PKfPfii_param_3];
	cvta.to.global.u64 	%rd1, %rd9;
	cvta.to.global.u64 	%rd2, %rd8;
	mov.u32 	%r26, %ctaid.x;
	mov.u32 	%r27, %ntid.x;
	mov.u32 	%r28, %tid.x;
	mad.lo.s32 	%r29, %r26, %r27, %r28;
	mul.lo.s32 	%r1, %r25, %r29;
	setp.lt.s32 	%p1, %r25, 1;
	mov.f32 	%f453, 0f00000000;
	mov.f32 	%f452, 0fBF800000;
	@%p1 bra 	$L__BB1_23;
	and.b32  	%r2, %r25, 3;
	setp.lt.u32 	%p2, %r25, 4;
	mov.f32 	%f452, 0fBF800000;
	mov.f32 	%f453, 0f00000000;
	mov.b32 	%r97, 0;
	@%p2 bra 	$L__BB1_12;
	and.b32  	%r97, %r25, 2147483644;
	neg.s32 	%r100, %r97;
	add.s64 	%rd3, %rd2, 8;
	mov.f32 	%f452, 0fBF800000;
	mov.f32 	%f453, 0f00000000;
	mov.u32 	%r99, %r1;
$L__BB1_3:
	.pragma "nounroll";
	mul.wide.s32 	%rd10, %r99, 4;
	add.s64 	%rd7, %rd3, %rd10;
	ld.global.f32 	%f28, [%rd7+-8];
	setp.leu.f32 	%p3, %f28, %f452;
	@%p3 bra 	$L__BB1_5;
	sub.f32 	%f55, %f452, %f28;
	fma.rn.f32 	%f56, %f55, 0f3BBB989D, 0f3F000000;
	cvt.sat.f32.f32 	%f57, %f56;
	mov.f32 	%f58, 0f4B400001;
	mov.f32 	%f59, 0f437C0000;
	fma.rm.f32 	%f60, %f57, %f59, %f58;
	add.f32 	%f61, %f60, 0fCB40007F;
	neg.f32 	%f62, %f61;
	fma.rn.f32 	%f63, %f55, 0f3FB8AA3B, %f62;
	fma.rn.f32 	%f64, %f55, 0f32A57060, %f63;
	mov.b32 	%r31, %f60;
	shl.b32 	%r32, %r31, 23;
	mov.b32 	%f65, %r32;
	ex2.approx.ftz.f32 	%f66, %f64;
	mul.f32 	%f67, %f66, %f65;
	mul.f32 	%f453, %f453, %f67;
	mov.f32 	%f452, %f28;
$L__BB1_5:
	sub.f32 	%f68, %f28, %f452;
	fma.rn.f32 	%f69, %f68, 0f3BBB989D, 0f3F000000;
	cvt.sat.f32.f32 	%f70, %f69;
	mov.f32 	%f71, 0f4B400001;
	mov.f32 	%f72, 0f437C0000;
	fma.rm.f32 	%f73, %f70, %f72, %f71;
	add.f32 	%f74, %f73, 0fCB40007F;
	neg.f32 	%f75, %f74;
	fma.rn.f32 	%f76, %f68, 0f3FB8AA3B, %f75;
	fma.rn.f32 	%f77, %f68, 0f32A57060, %f76;
	mov.b32 	%r33, %f73;
	shl.b32 	%r34, %r33, 23;
	mov.b32 	%f78, %r34;
	ex2.approx.ftz.f32 	%f79, %f77;
	fma.rn.f32 	%f455, %f79, %f78, %f453;
	ld.global.f32 	%f33, [%rd7+-4];
	setp.leu.f32 	%p4, %f33, %f452;
	@%p4 bra 	$L__BB1_7;
	sub.f32 	%f80, %f452, %f33;
	fma.rn.f32 	%f81, %f80, 0f3BBB989D, 0f3F000000;
	cvt.sat.f32.f32 	%f82, %f81;
	mov.f32 	%f83, 0f4B400001;
	mov.f32 	%f84, 0f437C0000;
	fma.rm.f32 	%f85, %f82, %f84, %f83;
	add.f32 	%f86, %f85, 0fCB40007F;
	neg.f32 	%f87, %f86;
	fma.rn.f32 	%f88, %f80, 0f3FB8AA3B, %f87;
	fma.rn.f32 	%f89, %f80, 0f32A57060, %f88;
	mov.b32 	%r35, %f85;
	shl.b32 	%r36, %r35, 23;
	mov.b32 	%f90, %r36;
	ex2.approx.ftz.f32 	%f91, %f89;
	mul.f32 	%f92, %f91, %f90;
	mul.f32 	%f455, %f455, %f92;
	mov.f32 	%f452, %f33;
$L__BB1_7:
	sub.f32 	%f93, %f33, %f452;
	fma.rn.f32 	%f94, %f93, 0f3BBB989D, 0f3F000000;
	cvt.sat.f32.f32 	%f95, %f94;
	mov.f32 	%f96, 0f4B400001;
	mov.f32 	%f97, 0f437C0000;
	fma.rm.f32 	%f98, %f95, %f97, %f96;
	add.f32 	%f99, %f98, 0fCB40007F;
	neg.f32 	%f100, %f99;
	fma.rn.f32 	%f101, %f93, 0f3FB8AA3B, %f100;
	fma.rn.f32 	%f102, %f93, 0f32A57060, %f101;
	mov.b32 	%r37, %f98;
	shl.b32 	%r38, %r37, 23;
	mov.b32 	%f103, %r38;
	ex2.approx.ftz.f32 	%f104, %f102;
	fma.rn.f32 	%f457, %f104, %f103, %f455;
	ld.global.f32 	%f38, [%rd7];
	setp.leu.f32 	%p5, %f38, %f452;
	@%p5 bra 	$L__BB1_9;
	sub.f32 	%f105, %f452, %f38;
	fma.rn.f32 	%f106, %f105, 0f3BBB989D, 0f3F000000;
	cvt.sat.f32.f32 	%f107, %f106;
	mov.f32 	%f108, 0f4B400001;
	mov.f32 	%f109, 0f437C0000;
	fma.rm.f32 	%f110, %f107, %f109, %f108;
	add.f32 	%f111, %f110, 0fCB40007F;
	neg.f32 	%f112, %f111;
	fma.rn.f32 	%f113, %f105, 0f3FB8AA3B, %f112;
	fma.rn.f32 	%f114, %f105, 0f32A57060, %f113;
	mov.b32 	%r39, %f110;
	shl.b32 	%r40, %r39, 23;
	mov.b32 	%f115, %r40;
	ex2.approx.ftz.f32 	%f116, %f114;
	mul.f32 	%f117, %f116, %f115;
	mul.f32 	%f457, %f457, %f117;
	mov.f32 	%f452, %f38;
$L__BB1_9:
	sub.f32 	%f118, %f38, %f452;
	fma.rn.f32 	%f119, %f118, 0f3BBB989D, 0f3F000000;
	cvt.sat.f32.f32 	%f120, %f119;
	mov.f32 	%f121, 0f4B400001;
	mov.f32 	%f122, 0f437C0000;
	fma.rm.f32 	%f123, %f120, %f122, %f121;
	add.f32 	%f124, %f123, 0fCB40007F;
	neg.f32 	%f125, %f124;
	fma.rn.f32 	%f126, %f118, 0f3FB8AA3B, %f125;
	fma.rn.f32 	%f127, %f118, 0f32A57060, %f126;
	mov.b32 	%r41, %f123;
	shl.b32 	%r42, %r41, 23;
	mov.b32 	%f128, %r42;
	ex2.approx.ftz.f32 	%f129, %f127;
	fma.rn.f32 	%f459, %f129, %f128, %f457;
	ld.global.f32 	%f43, [%rd7+4];
	setp.leu.f32 	%p6, %f43, %f452;
	@%p6 bra 	$L__BB1_11;
	sub.f32 	%f130, %f452, %f43;
	fma.rn.f32 	%f131, %f130, 0f3BBB989D, 0f3F000000;
	cvt.sat.f32.f32 	%f132, %f131;
	mov.f32 	%f133, 0f4B400001;
	mov.f32 	%f134, 0f437C0000;
	fma.rm.f32 	%f135, %f132, %f134, %f133;
	add.f32 	%f136, %f135, 0fCB40007F;
	neg.f32 	%f137, %f136;
	fma.rn.f32 	%f138, %f130, 0f3FB8AA3B, %f137;
	fma.rn.f32 	%f139, %f130, 0f32A57060, %f138;
	mov.b32 	%r43, %f135;
	shl.b32 	%r44, %r43, 23;
	mov.b32 	%f140, %r44;
	ex2.approx.ftz.f32 	%f141, %f139;
	mul.f32 	%f142, %f141, %f140;
	mul.f32 	%f459, %f459, %f142;
	mov.f32 	%f452, %f43;
$L__BB1_11:
	sub.f32 	%f143, %f43, %f452;
	fma.rn.f32 	%f144, %f143, 0f3BBB989D, 0f3F000000;
	cvt.sat.f32.f32 	%f145, %f144;
	mov.f32 	%f146, 0f4B400001;
	mov.f32 	%f147, 0f437C0000;
	fma.rm.f32 	%f148, %f145, %f147, %f146;
	add.f32 	%f149, %f148, 0fCB40007F;
	neg.f32 	%f150, %f149;
	fma.rn.f32 	%f151, %f143, 0f3FB8AA3B, %f150;
	fma.rn.f32 	%f152, %f143, 0f32A57060, %f151;
	mov.b32 	%r45, %f148;
	shl.b32 	%r46, %r45, 23;
	mov.b32 	%f153, %r46;
	ex2.approx.ftz.f32 	%f154, %f152;
	fma.rn.f32 	%f453, %f154, %f153, %f459;
	add.s32 	%r100, %r100, 4;
	add.s32 	%r99, %r99, 4;
	setp.eq.s32 	%p7, %r100, 0;
	@%p7 bra 	$L__BB1_12;
	bra.uni 	$L__BB1_3;
$L__BB1_12:
	setp.eq.s32 	%p8, %r2, 0;
	@%p8 bra 	$L__BB1_23;
	setp.eq.s32 	%p9, %r2, 1;
	@%p9 bra 	$L__BB1_19;
	add.s32 	%r47, %r97, %r1;
	mul.wide.s32 	%rd11, %r47, 4;
	add.s64 	%rd4, %rd2, %rd11;
	ld.global.f32 	%f5, [%rd4];
	setp.leu.f32 	%p10, %f5, %f452;
	@%p10 bra 	$L__BB1_16;
	sub.f32 	%f156, %f452, %f5;
	fma.rn.f32 	%f157, %f156, 0f3BBB989D, 0f3F000000;
	cvt.sat.f32.f32 	%f158, %f157;
	mov.f32 	%f159, 0f4B400001;
	mov.f32 	%f160, 0f437C0000;
	fma.rm.f32 	%f161, %f158, %f160, %f159;
	add.f32 	%f162, %f161, 0fCB40007F;
	neg.f32 	%f163, %f162;
	fma.rn.f32 	%f164, %f156, 0f3FB8AA3B, %f163;
	fma.rn.f32 	%f165, %f156, 0f32A57060, %f164;
	mov.b32 	%r48, %f161;
	shl.b32 	%r49, %r48, 23;
	mov.b32 	%f166, %r49;
	ex2.approx.ftz.f32 	%f167, %f165;
	mul.f32 	%f168, %f167, %f166;
	mul.f32 	%f453, %f453, %f168;
	mov.f32 	%f452, %f5;
$L__BB1_16:
	sub.f32 	%f169, %f5, %f452;
	fma.rn.f32 	%f170, %f169, 0f3BBB989D, 0f3F000000;
	cvt.sat.f32.f32 	%f171, %f170;
	mov.f32 	%f172, 0f4B400001;
	mov.f32 	%f173, 0f437C0000;
	fma.rm.f32 	%f174, %f171, %f173, %f172;
	add.f32 	%f175, %f174, 0fCB40007F;
	neg.f32 	%f176, %f175;
	fma.rn.f32 	%f177, %f169, 0f3FB8AA3B, %f176;
	fma.rn.f32 	%f178, %f169, 0f32A57060, %f177;
	mov.b32 	%r50, %f174;
	shl.b32 	%r51, %r50, 23;
	mov.b32 	%f179, %r51;
	ex2.approx.ftz.f32 	%f180, %f178;
	fma.rn.f32 	%f441, %f180, %f179, %f453;
	ld.global.f32 	%f10, [%rd4+4];
	setp.leu.f32 	%p11, %f10, %f452;
	@%p11 bra 	$L__BB1_18;
	sub.f32 	%f181, %f452, %f10;
	fma.rn.f32 	%f182, %f181, 0f3BBB989D, 0f3F000000;
	cvt.sat.f32.f32 	%f183, %f182;
	mov.f32 	%f184, 0f4B400001;
	mov.f32 	%f185, 0f437C0000;
	fma.rm.f32 	%f186, %f183, %f185, %f184;
	add.f32 	%f187, %f186, 0fCB40007F;
	neg.f32 	%f188, %f187;
	fma.rn.f32 	%f189, %f181, 0f3FB8AA3B, %f188;
	fma.rn.f32 	%f190, %f181, 0f32A57060, %f189;
	mov.b32 	%r52, %f186;
	shl.b32 	%r53, %r52, 23;
	mov.b32 	%f191, %r53;
	ex2.approx.ftz.f32 	%f192, %f190;
	mul.f32 	%f193, %f192, %f191;
	mul.f32 	%f441, %f441, %f193;
	mov.f32 	%f452, %f10;
$L__BB1_18:
	sub.f32 	%f194, %f10, %f452;
	fma.rn.f32 	%f195, %f194, 0f3BBB989D, 0f3F000000;
	cvt.sat.f32.f32 	%f196, %f195;
	mov.f32 	%f197, 0f4B400001;
	mov.f32 	%f198, 0f437C0000;
	fma.rm.f32 	%f199, %f196, %f198, %f197;
	add.f32 	%f200, %f199, 0fCB40007F;
	neg.f32 	%f201, %f200;
	fma.rn.f32 	%f202, %f194, 0f3FB8AA3B, %f201;
	fma.rn.f32 	%f203, %f194, 0f32A57060, %f202;
	mov.b32 	%r54, %f199;
	shl.b32 	%r55, %r54, 23;
	mov.b32 	%f204, %r55;
	ex2.approx.ftz.f32 	%f205, %f203;
	fma.rn.f32 	%f453, %f205, %f204, %f441;
	add.s32 	%r97, %r97, 2;
$L__BB1_19:
	and.b32  	%r56, %r25, 1;
	setp.eq.b32 	%p12, %r56, 1;
	not.pred 	%p13, %p12;
	@%p13 bra 	$L__BB1_23;
	add.s32 	%r57, %r97, %r1;
	mul.wide.s32 	%rd12, %r57, 4;
	add.s64 	%rd13, %rd2, %rd12;
	ld.global.f32 	%f19, [%rd13];
	setp.leu.f32 	%p14, %f19, %f452;
	@%p14 bra 	$L__BB1_22;
	sub.f32 	%f206, %f452, %f19;
	fma.rn.f32 	%f207, %f206, 0f3BBB989D, 0f3F000000;
	cvt.sat.f32.f32 	%f208, %f207;
	mov.f32 	%f209, 0f4B400001;
	mov.f32 	%f210, 0f437C0000;
	fma.rm.f32 	%f211, %f208, %f210, %f209;
	add.f32 	%f212, %f211, 0fCB40007F;
	neg.f32 	%f213, %f212;
	fma.rn.f32 	%f214, %f206, 0f3FB8AA3B, %f213;
	fma.rn.f32 	%f215, %f206, 0f32A57060, %f214;
	mov.b32 	%r58, %f211;
	shl.b32 	%r59, %r58, 23;
	mov.b32 	%f216, %r59;
	ex2.approx.ftz.f32 	%f217, %f215;
	mul.f32 	%f218, %f217, %f216;
	mul.f32 	%f453, %f453, %f218;
	mov.f32 	%f452, %f19;
$L__BB1_22:
	sub.f32 	%f219, %f19, %f452;
	fma.rn.f32 	%f220, %f219, 0f3BBB989D, 0f3F000000;
	cvt.sat.f32.f32 	%f221, %f220;
	mov.f32 	%f222, 0f4B400001;
	mov.f32 	%f223, 0f437C0000;
	fma.rm.f32 	%f224, %f221, %f223, %f222;
	add.f32 	%f225, %f224, 0fCB40007F;
	neg.f32 	%f226, %f225;
	fma.rn.f32 	%f227, %f219, 0f3FB8AA3B, %f226;
	fma.rn.f32 	%f228, %f219, 0f32A57060, %f227;
	mov.b32 	%r60, %f224;
	shl.b32 	%r61, %r60, 23;
	mov.b32 	%f229, %r61;
	ex2.approx.ftz.f32 	%f230, %f228;
	fma.rn.f32 	%f453, %f230, %f229, %f453;
$L__BB1_23:
	setp.lt.s32 	%p15, %r25, 1;
	@%p15 bra 	$L__BB1_35;
	and.b32  	%r8, %r25, 7;
	setp.lt.u32 	%p16, %r25, 8;
	mov.b32 	%r103, 0;
	@%p16 bra 	$L__BB1_27;
	and.b32  	%r103, %r25, 2147483640;
	neg.s32 	%r102, %r103;
	add.s64 	%rd5, %rd2, 16;
	add.s64 	%rd6, %rd1, 16;
	mov.u32 	%r101, %r1;
$L__BB1_26:
	.pragma "nounroll";
	mul.wide.s32 	%rd14, %r101, 4;
	add.s64 	%rd15, %rd5, %rd14;
	add.s64 	%rd16, %rd6, %rd14;
	ld.global.f32 	%f231, [%rd15+-16];
	sub.f32 	%f232, %f231, %f452;
	fma.rn.f32 	%f233, %f232, 0f3BBB989D, 0f3F000000;
	cvt.sat.f32.f32 	%f234, %f233;
	mov.f32 	%f235, 0f4B400001;
	mov.f32 	%f236, 0f437C0000;
	fma.rm.f32 	%f237, %f234, %f236, %f235;
	add.f32 	%f238, %f237, 0fCB40007F;
	neg.f32 	%f239, %f238;
	fma.rn.f32 	%f240, %f232, 0f3FB8AA3B, %f239;
	fma.rn.f32 	%f241, %f232, 0f32A57060, %f240;
	mov.b32 	%r63, %f237;
	shl.b32 	%r64, %r63, 23;
	mov.b32 	%f242, %r64;
	ex2.approx.ftz.f32 	%f243, %f241;
	mul.f32 	%f244, %f243, %f242;
	div.rn.f32 	%f245, %f244, %f453;
	st.global.f32 	[%rd16+-16], %f245;
	ld.global.f32 	%f246, [%rd15+-12];
	sub.f32 	%f247, %f246, %f452;
	fma.rn.f32 	%f248, %f247, 0f3BBB989D, 0f3F000000;
	cvt.sat.f32.f32 	%f249, %f248;
	fma.rm.f32 	%f250, %f249, %f236, %f235;
	add.f32 	%f251, %f250, 0fCB40007F;
	neg.f32 	%f252, %f251;
	fma.rn.f32 	%f253, %f247, 0f3FB8AA3B, %f252;
	fma.rn.f32 	%f254, %f247, 0f32A57060, %f253;
	mov.b32 	%r65, %f250;
	shl.b32 	%r66, %r65, 23;
	mov.b32 	%f255, %r66;
	ex2.approx.ftz.f32 	%f256, %f254;
	mul.f32 	%f257, %f256, %f255;
	div.rn.f32 	%f258, %f257, %f453;
	st.global.f32 	[%rd16+-12], %f258;
	ld.global.f32 	%f259, [%rd15+-8];
	sub.f32 	%f260, %f259, %f452;
	fma.rn.f32 	%f261, %f260, 0f3BBB989D, 0f3F000000;
	cvt.sat.f32.f32 	%f262, %f261;
	fma.rm.f32 	%f263, %f262, %f236, %f235;
	add.f32 	%f264, %f263, 0fCB40007F;
	neg.f32 	%f265, %f264;
	fma.rn.f32 	%f266, %f260, 0f3FB8AA3B, %f265;
	fma.rn.f32 	%f267, %f260, 0f32A57060, %f266;
	mov.b32 	%r67, %f263;
	shl.b32 	%r68, %r67, 23;
	mov.b32 	%f268, %r68;
	ex2.approx.ftz.f32 	%f269, %f267;
	mul.f32 	%f270, %f269, %f268;
	div.rn.f32 	%f271, %f270, %f453;
	st.global.f32 	[%rd16+-8], %f271;
	ld.global.f32 	%f272, [%rd15+-4];
	sub.f32 	%f273, %f272, %f452;
	fma.rn.f32 	%f274, %f273, 0f3BBB989D, 0f3F000000;
	cvt.sat.f32.f32 	%f275, %f274;
	fma.rm.f32 	%f276, %f275, %f236, %f235;
	add.f32 	%f277, %f276, 0fCB40007F;
	neg.f32 	%f278, %f277;
	fma.rn.f32 	%f279, %f273, 0f3FB8AA3B, %f278;
	fma.rn.f32 	%f280, %f273, 0f32A57060, %f279;
	mov.b32 	%r69, %f276;
	shl.b32 	%r70, %r69, 23;
	mov.b32 	%f281, %r70;
	ex2.approx.ftz.f32 	%f282, %f280;
	mul.f32 	%f283, %f282, %f281;
	div.rn.f32 	%f284, %f283, %f453;
	st.global.f32 	[%rd16+-4], %f284;
	ld.global.f32 	%f285, [%rd15];
	sub.f32 	%f286, %f285, %f452;
	fma.rn.f32 	%f287, %f286, 0f3BBB989D, 0f3F000000;
	cvt.sat.f32.f32 	%f288, %f287;
	fma.rm.f32 	%f289, %f288, %f236, %f235;
	add.f32 	%f290, %f289, 0fCB40007F;
	neg.f32 	%f291, %f290;
	fma.rn.f32 	%f292, %f286, 0f3FB8AA3B, %f291;
	fma.rn.f32 	%f293, %f286, 0f32A57060, %f292;
	mov.b32 	%r71, %f289;
	shl.b32 	%r72, %r71, 23;
	mov.b32 	%f294, %r72;
	ex2.approx.ftz.f32 	%f295, %f293;
	mul.f32 	%f296, %f295, %f294;
	div.rn.f32 	%f297, %f296, %f453;
	st.global.f32 	[%rd16], %f297;
	ld.global.f32 	%f298, [%rd15+4];
	sub.f32 	%f299, %f298, %f452;
	fma.rn.f32 	%f300, %f299, 0f3BBB989D, 0f3F000000;
	cvt.sat.f32.f32 	%f301, %f300;
	fma.rm.f32 	%f302, %f301, %f236, %f235;
	add.f32 	%f303, %f302, 0fCB40007F;
	neg.f32 	%f304, %f303;
	fma.rn.f32 	%f305, %f299, 0f3FB8AA3B, %f304;
	fma.rn.f32 	%f306, %f299, 0f32A57060, %f305;
	mov.b32 	%r73, %f302;
	shl.b32 	%r74, %r73, 23;
	mov.b32 	%f307, %r74;
	ex2.approx.ftz.f32 	%f308, %f306;
	mul.f32 	%f309, %f308, %f307;
	div.rn.f32 	%f310, %f309, %f453;
	st.global.f32 	[%rd16+4], %f310;
	ld.global.f32 	%f311, [%rd15+8];
	sub.f32 	%f312, %f311, %f452;
	fma.rn.f32 	%f313, %f312, 0f3BBB989D, 0f3F000000;
	cvt.sat.f32.f32 	%f314, %f313;
	fma.rm.f32 	%f315, %f314, %f236, %f235;
	add.f32 	%f316, %f315, 0fCB40007F;
	neg.f32 	%f317, %f316;
	fma.rn.f32 	%f318, %f312, 0f3FB8AA3B, %f317;
	fma.rn.f32 	%f319, %f312, 0f32A57060, %f318;
	mov.b32 	%r75, %f315;
	shl.b32 	%r76, %r75, 23;
	mov.b32 	%f320, %r76;
	ex2.approx.ftz.f32 	%f321, %f319;
	mul.f32 	%f322, %f321, %f320;
	div.rn.f32 	%f323, %f322, %f453;
	st.global.f32 	[%rd16+8], %f323;
	ld.global.f32 	%f324, [%rd15+12];
	sub.f32 	%f325, %f324, %f452;
	fma.rn.f32 	%f326, %f325, 0f3BBB989D, 0f3F000000;
	cvt.sat.f32.f32 	%f327, %f326;
	fma.rm.f32 	%f328, %f327, %f236, %f235;
	add.f32 	%f329, %f328, 0fCB40007F;
	neg.f32 	%f330, %f329;
	fma.rn.f32 	%f331, %f325, 0f3FB8AA3B, %f330;
	fma.rn.f32 	%f332, %f325, 0f32A57060, %f331;
	mov.b32 	%r77, %f328;
	shl.b32 	%r78, %r77, 23;
	mov.b32 	%f333, %r78;
	ex2.approx.ftz.f32 	%f334, %f332;
	mul.f32 	%f335, %f334, %f333;
	div.rn.f32 	%f336, %f335, %f453;
	st.global.f32 	[%rd16+12], %f336;
	add.s32 	%r102, %r102, 8;
	add.s32 	%r101, %r101, 8;
	setp.ne.s32 	%p17, %r102, 0;
	@%p17 bra 	$L__BB1_26;
$L__BB1_27:
	setp.eq.s32 	%p18, %r8, 0;
	@%p18 bra 	$L__BB1_35;
	and.b32  	%r20, %r25, 3;
	setp.lt.u32 	%p19, %r8, 4;
	@%p19 bra 	$L__BB1_30;
	add.s32 	%r79, %r103, %r1;
	mul.wide.s32 	%rd17, %r79, 4;
	add.s64 	%rd18, %rd2, %rd17;
	ld.global.f32 	%f337, [%rd18];
	sub.f32 	%f338, %f337, %f452;
	fma.rn.f32 	%f339, %f338, 0f3BBB989D, 0f3F000000;
	cvt.sat.f32.f32 	%f340, %f339;
	mov.f32 	%f341, 0f4B400001;
	mov.f32 	%f342, 0f437C0000;
	fma.rm.f32 	%f343, %f340, %f342, %f341;
	add.f32 	%f344, %f343, 0fCB40007F;
	neg.f32 	%f345, %f344;
	fma.rn.f32 	%f346, %f338, 0f3FB8AA3B, %f345;
	fma.rn.f32 	%f347, %f338, 0f32A57060, %f346;
	mov.b32 	%r80, %f343;
	shl.b32 	%r81, %r80, 23;
	mov.b32 	%f348, %r81;
	ex2.approx.ftz.f32 	%f349, %f347;
	mul.f32 	%f350, %f349, %f348;
	div.rn.f32 	%f351, %f350, %f453;
	add.s64 	%rd19, %rd1, %rd17;
	st.global.f32 	[%rd19], %f351;
	ld.global.f32 	%f352, [%rd18+4];
	sub.f32 	%f353, %f352, %f452;
	fma.rn.f32 	%f354, %f353, 0f3BBB989D, 0f3F000000;
	cvt.sat.f32.f32 	%f355, %f354;
	fma.rm.f32 	%f356, %f355, %f342, %f341;
	add.f32 	%f357, %f356, 0fCB40007F;
	neg.f32 	%f358, %f357;
	fma.rn.f32 	%f359, %f353, 0f3FB8AA3B, %f358;
	fma.rn.f32 	%f360, %f353, 0f32A57060, %f359;
	mov.b32 	%r82, %f356;
	shl.b32 	%r83, %r82, 23;
	mov.b32 	%f361, %r83;
	ex2.approx.ftz.f32 	%f362, %f360;
	mul.f32 	%f363, %f362, %f361;
	div.rn.f32 	%f364, %f363, %f453;
	st.global.f32 	[%rd19+4], %f364;
	ld.global.f32 	%f365, [%rd18+8];
	sub.f32 	%f366, %f365, %f452;
	fma.rn.f32 	%f367, %f366, 0f3BBB989D, 0f3F000000;
	cvt.sat.f32.f32 	%f368, %f367;
	fma.rm.f32 	%f369, %f368, %f342, %f341;
	add.f32 	%f370, %f369, 0fCB40007F;
	neg.f32 	%f371, %f370;
	fma.rn.f32 	%f372, %f366, 0f3FB8AA3B, %f371;
	fma.rn.f32 	%f373, %f366, 0f32A57060, %f372;
	mov.b32 	%r84, %f369;
	shl.b32 	%r85, %r84, 23;
	mov.b32 	%f374, %r85;
	ex2.approx.ftz.f32 	%f375, %f373;
	mul.f32 	%f376, %f375, %f374;
	div.rn.f32 	%f377, %f376, %f453;
	st.global.f32 	[%rd19+8], %f377;
	ld.global.f32 	%f378, [%rd18+12];
	sub.f32 	%f379, %f378, %f452;
	fma.rn.f32 	%f380, %f379, 0f3BBB989D, 0f3F000000;
	cvt.sat.f32.f32 	%f381, %f380;
	fma.rm.f32 	%f382, %f381, %f342, %f341;
	add.f32 	%f383, %f382, 0fCB40007F;
	neg.f32 	%f384, %f383;
	fma.rn.f32 	%f385, %f379, 0f3FB8AA3B, %f384;
	fma.rn.f32 	%f386, %f379, 0f32A57060, %f385;
	mov.b32 	%r86, %f382;
	shl.b32 	%r87, %r86, 23;
	mov.b32 	%f387, %r87;
	ex2.approx.ftz.f32 	%f388, %f386;
	mul.f32 	%f389, %f388, %f387;
	div.rn.f32 	%f390, %f389, %f453;
	st.global.f32 	[%rd19+12], %f390;
	add.s32 	%r103, %r103, 4;
$L__BB1_30:
	setp.eq.s32 	%p20, %r20, 0;
	@%p20 bra 	$L__BB1_35;
	setp.eq.s32 	%p21, %r20, 1;
	@%p21 bra 	$L__BB1_33;
	add.s32 	%r88, %r103, %r1;
	mul.wide.s32 	%rd20, %r88, 4;
	add.s64 	%rd21, %rd2, %rd20;
	ld.global.f32 	%f391, [%rd21];
	sub.f32 	%f392, %f391, %f452;
	fma.rn.f32 	%f393, %f392, 0f3BBB989D, 0f3F000000;
	cvt.sat.f32.f32 	%f394, %f393;
	mov.f32 	%f395, 0f4B400001;
	mov.f32 	%f396, 0f437C0000;
	fma.rm.f32 	%f397, %f394, %f396, %f395;
	add.f32 	%f398, %f397, 0fCB40007F;
	neg.f32 	%f399, %f398;
	fma.rn.f32 	%f400, %f392, 0f3FB8AA3B, %f399;
	fma.rn.f32 	%f401, %f392, 0f32A57060, %f400;
	mov.b32 	%r89, %f397;
	shl.b32 	%r90, %r89, 23;
	mov.b32 	%f402, %r90;
	ex2.approx.ftz.f32 	%f403, %f401;
	mul.f32 	%f404, %f403, %f402;
	div.rn.f32 	%f405, %f404, %f453;
	add.s64 	%rd22, %rd1, %rd20;
	st.global.f32 	[%rd22], %f405;
	ld.global.f32 	%f406, [%rd21+4];
	sub.f32 	%f407, %f406, %f452;
	fma.rn.f32 	%f408, %f407, 0f3BBB989D, 0f3F000000;
	cvt.sat.f32.f32 	%f409, %f408;
	fma.rm.f32 	%f410, %f409, %f396, %f395;
	add.f32 	%f411, %f410, 0fCB40007F;
	neg.f32 	%f412, %f411;
	fma.rn.f32 	%f413, %f407, 0f3FB8AA3B, %f412;
	fma.rn.f32 	%f414, %f407, 0f32A57060, %f413;
	mov.b32 	%r91, %f410;
	shl.b32 	%r92, %r91, 23;
	mov.b32 	%f415, %r92;
	ex2.approx.ftz.f32 	%f416, %f414;
	mul.f32 	%f417, %f416, %f415;
	div.rn.f32 	%f418, %f417, %f453;
	st.global.f32 	[%rd22+4], %f418;
	add.s32 	%r103, %r103, 2;
$L__BB1_33:
	and.b32  	%r93, %r25, 1;
	setp.eq.b32 	%p22, %r93, 1;
	not.pred 	%p23, %p22;
	@%p23 bra 	$L__BB1_35;
	add.s32 	%r94, %r103, %r1;
	mul.wide.s32 	%rd23, %r94, 4;
	add.s64 	%rd24, %rd2, %rd23;
	ld.global.f32 	%f419, [%rd24];
	sub.f32 	%f420, %f419, %f452;
	fma.rn.f32 	%f421, %f420, 0f3BBB989D, 0f3F000000;
	cvt.sat.f32.f32 	%f422, %f421;
	mov.f32 	%f423, 0f4B400001;
	mov.f32 	%f424, 0f437C0000;
	fma.rm.f32 	%f425, %f422, %f424, %f423;
	add.f32 	%f426, %f425, 0fCB40007F;
	neg.f32 	%f427, %f426;
	fma.rn.f32 	%f428, %f420, 0f3FB8AA3B, %f427;
	fma.rn.f32 	%f429, %f420, 0f32A57060, %f428;
	mov.b32 	%r95, %f425;
	shl.b32 	%r96, %r95, 23;
	mov.b32 	%f430, %r96;
	ex2.approx.ftz.f32 	%f431, %f429;
	mul.f32 	%f432, %f431, %f430;
	div.rn.f32 	%f433, %f432, %f453;
	add.s64 	%rd25, %rd1, %rd23;
	st.global.f32 	[%rd25], %f433;
$L__BB1_35:
	ret;

}
	// .globl	_Z6gpu_v3PKfPfii
.visible .entry _Z6gpu_v3PKfPfii(
	.param .u64 .ptr .align 1 _Z6gpu_v3PKfPfii_param_0,
	.param .u64 .ptr .align 1 _Z6gpu_v3PKfPfii_param_1,
	.param .u32 _Z6gpu_v3PKfPfii_param_2,
	.param .u32 _Z6gpu_v3PKfPfii_param_3
)
{
	.reg .pred 	%p<24>;
	.reg .b32 	%r<103>;
	.reg .b32 	%f<348>;
	.reg .b64 	%rd<20>;
	// demoted variable
	.shared .align 4 .b8 _ZZ6gpu_v3PKfPfiiE7shm_max[128];
	ld.param.u64 	%rd8, [_Z6gpu_v3PKfPfii_param_0];
	ld.param.u64 	%rd9, [_Z6gpu_v3PKfPfii_param_1];
	ld.param.u32 	%r36, [_Z6gpu_v3PKfPfii_param_3];
	cvta.to.global.u64 	%rd1, %rd9;
	cvta.to.global.u64 	%rd2, %rd8;
	mov.u32 	%r97, %ntid.x;
	add.s32 	%r37, %r97, %r36;
	add.s32 	%r38, %r37, -1;
	div.u32 	%r2, %r38, %r97;
	mov.u32 	%r39, %ctaid.x;
	mul.lo.s32 	%r3, %r36, %r39;
	mov.u32 	%r4, %tid.x;
	mul.lo.s32 	%r5, %r2, %r4;
	add.s32 	%r98, %r5, %r3;
	setp.lt.s32 	%p1, %r2, 1;
	mov.f32 	%f325, 0f00000000;
	mov.f32 	%f324, 0fBF800000;
	@%p1 bra 	$L__BB2_23;
	and.b32  	%r7, %r2, 3;
	setp.lt.u32 	%p2, %r2, 4;
	mov.f32 	%f324, 0fBF800000;
	mov.f32 	%f325, 0f00000000;
	mov.b32 	%r95, 0;
	@%p2 bra 	$L__BB2_12;
	and.b32  	%r95, %r2, 2147483644;
	neg.s32 	%r93, %r95;
	add.s64 	%rd3, %rd2, 8;
	mov.f32 	%f324, 0fBF800000;
	mov.f32 	%f325, 0f00000000;
	mov.u32 	%r92, %r98;
$L__BB2_3:
	.pragma "nounroll";
	mul.wide.s32 	%rd10, %r92, 4;
	add.s64 	%rd4, %rd3, %rd10;
	ld.global.f32 	%f3, [%rd4+-8];
	setp.leu.f32 	%p3, %f3, %f324;
	@%p3 bra 	$L__BB2_5;
	sub.f32 	%f57, %f324, %f3;
	fma.rn.f32 	%f58, %f57, 0f3BBB989D, 0f3F000000;
	cvt.sat.f32.f32 	%f59, %f58;
	mov.f32 	%f60, 0f4B400001;
	mov.f32 	%f61, 0f437C0000;
	fma.rm.f32 	%f62, %f59, %f61, %f60;
	add.f32 	%f63, %f62, 0fCB40007F;
	neg.f32 	%f64, %f63;
	fma.rn.f32 	%f65, %f57, 0f3FB8AA3B, %f64;
	fma.rn.f32 	%f66, %f57, 0f32A57060, %f65;
	mov.b32 	%r41, %f62;
	shl.b32 	%r42, %r41, 23;
	mov.b32 	%f67, %r42;
	ex2.approx.ftz.f32 	%f68, %f66;
	mul.f32 	%f69, %f68, %f67;
	mul.f32 	%f325, %f325, %f69;
	mov.f32 	%f324, %f3;
$L__BB2_5:
	sub.f32 	%f70, %f3, %f324;
	fma.rn.f32 	%f71, %f70, 0f3BBB989D, 0f3F000000;
	cvt.sat.f32.f32 	%f72, %f71;
	mov.f32 	%f73, 0f4B400001;
	mov.f32 	%f74, 0f437C0000;
	fma.rm.f32 	%f75, %f72, %f74, %f73;
	add.f32 	%f76, %f75, 0fCB40007F;
	neg.f32 	%f77, %f76;
	fma.rn.f32 	%f78, %f70, 0f3FB8AA3B, %f77;
	fma.rn.f32 	%f79, %f70, 0f32A57060, %f78;
	mov.b32 	%r43, %f75;
	shl.b32 	%r44, %r43, 23;
	mov.b32 	%f80, %r44;
	ex2.approx.ftz.f32 	%f81, %f79;
	fma.rn.f32 	%f327, %f81, %f80, %f325;
	ld.global.f32 	%f8, [%rd4+-4];
	setp.leu.f32 	%p4, %f8, %f324;
	@%p4 bra 	$L__BB2_7;
	sub.f32 	%f82, %f324, %f8;
	fma.rn.f32 	%f83, %f82, 0f3BBB989D, 0f3F000000;
	cvt.sat.f32.f32 	%f84, %f83;
	mov.f32 	%f85, 0f4B400001;
	mov.f32 	%f86, 0f437C0000;
	fma.rm.f32 	%f87, %f84, %f86, %f85;
	add.f32 	%f88, %f87, 0fCB40007F;
	neg.f32 	%f89, %f88;
	fma.rn.f32 	%f90, %f82, 0f3FB8AA3B, %f89;
	fma.rn.f32 	%f91, %f82, 0f32A57060, %f90;
	mov.b32 	%r45, %f87;
	shl.b32 	%r46, %r45, 23;
	mov.b32 	%f92, %r46;
	ex2.approx.ftz.f32 	%f93, %f91;
	mul.f32 	%f94, %f93, %f92;
	mul.f32 	%f327, %f327, %f94;
	mov.f32 	%f324, %f8;
$L__BB2_7:
	sub.f32 	%f95, %f8, %f324;
	fma.rn.f32 	%f96, %f95, 0f3BBB989D, 0f3F000000;
	cvt.sat.f32.f32 	%f97, %f96;
	mov.f32 	%f98, 0f4B400001;
	mov.f32 	%f99, 0f437C0000;
	fma.rm.f32 	%f100, %f97, %f99, %f98;
	add.f32 	%f101, %f100, 0fCB40007F;
	neg.f32 	%f102, %f101;
	fma.rn.f32 	%f103, %f95, 0f3FB8AA3B, %f102;
	fma.rn.f32 	%f104, %f95, 0f32A57060, %f103;
	mov.b32 	%r47, %f100;
	shl.b32 	%r48, %r47, 23;
	mov.b32 	%f105, %r48;
	ex2.approx.ftz.f32 	%f106, %f104;
	fma.rn.f32 	%f329, %f106, %f105, %f327;
	ld.global.f32 	%f13, [%rd4];
	setp.leu.f32 	%p5, %f13, %f324;
	@%p5 bra 	$L__BB2_9;
	sub.f32 	%f107, %f324, %f13;
	fma.rn.f32 	%f108, %f107, 0f3BBB989D, 0f3F000000;
	cvt.sat.f32.f32 	%f109, %f108;
	mov.f32 	%f110, 0f4B400001;
	mov.f32 	%f111, 0f437C0000;
	fma.rm.f32 	%f112, %f109, %f111, %f110;
	add.f32 	%f113, %f112, 0fCB40007F;
	neg.f32 	%f114, %f113;
	fma.rn.f32 	%f115, %f107, 0f3FB8AA3B, %f114;
	fma.rn.f32 	%f116, %f107, 0f32A57060, %f115;
	mov.b32 	%r49, %f112;
	shl.b32 	%r50, %r49, 23;
	mov.b32 	%f117, %r50;
	ex2.approx.ftz.f32 	%f118, %f116;
	mul.f32 	%f119, %f118, %f117;
	mul.f32 	%f329, %f329, %f119;
	mov.f32 	%f324, %f13;
$L__BB2_9:
	sub.f32 	%f120, %f13, %f324;
	fma.rn.f32 	%f121, %f120, 0f3BBB989D, 0f3F000000;
	cvt.sat.f32.f32 	%f122, %f121;
	mov.f32 	%f123, 0f4B400001;
	mov.f32 	%f124, 0f437C0000;
	fma.rm.f32 	%f125, %f122, %f124, %f123;
	add.f32 	%f126, %f125, 0fCB40007F;
	neg.f32 	%f127, %f126;
	fma.rn.f32 	%f128, %f120, 0f3FB8AA3B, %f127;
	fma.rn.f32 	%f129, %f120, 0f32A57060, %f128;
	mov.b32 	%r51, %f125;
	shl.b32 	%r52, %r51, 23;
	mov.b32 	%f130, %r52;
	ex2.approx.ftz.f32 	%f131, %f129;
	fma.rn.f32 	%f331, %f131, %f130, %f329;
	ld.global.f32 	%f18, [%rd4+4];
	setp.leu.f32 	%p6, %f18, %f324;
	@%p6 bra 	$L__BB2_11;
	sub.f32 	%f132, %f324, %f18;
	fma.rn.f32 	%f133, %f132, 0f3BBB989D, 0f3F000000;
	cvt.sat.f32.f32 	%f134, %f133;
	mov.f32 	%f135, 0f4B400001;
	mov.f32 	%f136, 0f437C0000;
	fma.rm.f32 	%f137, %f134, %f136, %f135;
	add.f32 	%f138, %f137, 0fCB40007F;
	neg.f32 	%f139, %f138;
	fma.rn.f32 	%f140, %f132, 0f3FB8AA3B, %f139;
	fma.rn.f32 	%f141, %f132, 0f32A57060, %f140;
	mov.b32 	%r53, %f137;
	shl.b32 	%r54, %r53, 23;
	mov.b32 	%f142, %r54;
	ex2.approx.ftz.f32 	%f143, %f141;
	mul.f32 	%f144, %f143, %f142;
	mul.f32 	%f331, %f331, %f144;
	mov.f32 	%f324, %f18;
$L__BB2_11:
	sub.f32 	%f145, %f18, %f324;
	fma.rn.f32 	%f146, %f145, 0f3BBB989D, 0f3F000000;
	cvt.sat.f32.f32 	%f147, %f146;
	mov.f32 	%f148, 0f4B400001;
	mov.f32 	%f149, 0f437C0000;
	fma.rm.f32 	%f150, %f147, %f149, %f148;
	add.f32 	%f151, %f150, 0fCB40007F;
	neg.f32 	%f152, %f151;
	fma.rn.f32 	%f153, %f145, 0f3FB8AA3B, %f152;
	fma.rn.f32 	%f154, %f145, 0f32A57060, %f153;
	mov.b32 	%r55, %f150;
	shl.b32 	%r56, %r55, 23;
	mov.b32 	%f155, %r56;
	ex2.approx.ftz.f32 	%f156, %f154;
	fma.rn.f32 	%f325, %f156, %f155, %f331;
	add.s32 	%r93, %r93, 4;
	add.s32 	%r92, %r92, 4;
	setp.ne.s32 	%p7, %r93, 0;
	@%p7 bra 	$L__BB2_3;
$L__BB2_12:
	setp.eq.s32 	%p8, %r7, 0;
	@%p8 bra 	$L__BB2_23;
	setp.eq.s32 	%p9, %r7, 1;
	@%p9 bra 	$L__BB2_19;
	add.s32 	%r57, %r95, %r98;
	mul.wide.s32 	%rd11, %r57, 4;
	add.s64 	%rd5, %rd2, %rd11;
	ld.global.f32 	%f27, [%rd5];
	setp.leu.f32 	%p10, %f27, %f324;
	@%p10 bra 	$L__BB2_16;
	sub.f32 	%f158, %f324, %f27;
	fma.rn.f32 	%f159, %f158, 0f3BBB989D, 0f3F000000;
	cvt.sat.f32.f32 	%f160, %f159;
	mov.f32 	%f161, 0f4B400001;
	mov.f32 	%f162, 0f437C0000;
	fma.rm.f32 	%f163, %f160, %f162, %f161;
	add.f32 	%f164, %f163, 0fCB40007F;
	neg.f32 	%f165, %f164;
	fma.rn.f32 	%f166, %f158, 0f3FB8AA3B, %f165;
	fma.rn.f32 	%f167, %f158, 0f32A57060, %f166;
	mov.b32 	%r58, %f163;
	shl.b32 	%r59, %r58, 23;
	mov.b32 	%f168, %r59;
	ex2.approx.ftz.f32 	%f169, %f167;
	mul.f32 	%f170, %f169, %f168;
	mul.f32 	%f325, %f325, %f170;
	mov.f32 	%f324, %f27;
$L__BB2_16:
	sub.f32 	%f171, %f27, %f324;
	fma.rn.f32 	%f172, %f171, 0f3BBB989D, 0f3F000000;
	cvt.sat.f32.f32 	%f173, %f172;
	mov.f32 	%f174, 0f4B400001;
	mov.f32 	%f175, 0f437C0000;
	fma.rm.f32 	%f176, %f173, %f175, %f174;
	add.f32 	%f177, %f176, 0fCB40007F;
	neg.f32 	%f178, %f177;
	fma.rn.f32 	%f179, %f171, 0f3FB8AA3B, %f178;
	fma.rn.f32 	%f180, %f171, 0f32A57060, %f179;
	mov.b32 	%r60, %f176;
	shl.b32 	%r61, %r60, 23;
	mov.b32 	%f181, %r61;
	ex2.approx.ftz.f32 	%f182, %f180;
	fma.rn.f32 	%f339, %f182, %f181, %f325;
	ld.global.f32 	%f32, [%rd5+4];
	setp.leu.f32 	%p11, %f32, %f324;
	@%p11 bra 	$L__BB2_18;
	sub.f32 	%f183, %f324, %f32;
	fma.rn.f32 	%f184, %f183, 0f3BBB989D, 0f3F000000;
	cvt.sat.f32.f32 	%f185, %f184;
	mov.f32 	%f186, 0f4B400001;
	mov.f32 	%f187, 0f437C0000;
	fma.rm.f32 	%f188, %f185, %f187, %f186;
	add.f32 	%f189, %f188, 0fCB40007F;
	neg.f32 	%f190, %f189;
	fma.rn.f32 	%f191, %f183, 0f3FB8AA3B, %f190;
	fma.rn.f32 	%f192, %f183, 0f32A57060, %f191;
	mov.b32 	%r62, %f188;
	shl.b32 	%r63, %r62, 23;
	mov.b32 	%f193, %r63;
	ex2.approx.ftz.f32 	%f194, %f192;
	mul.f32 	%f195, %f194, %f193;
	mul.f32 	%f339, %f339, %f195;
	mov.f32 	%f324, %f32;
$L__BB2_18:
	sub.f32 	%f196, %f32, %f324;
	fma.rn.f32 	%f197, %f196, 0f3BBB989D, 0f3F000000;
	cvt.sat.f32.f32 	%f198, %f197;
	mov.f32 	%f199, 0f4B400001;
	mov.f32 	%f200, 0f437C0000;
	fma.rm.f32 	%f201, %f198, %f200, %f199;
	add.f32 	%f202, %f201, 0fCB40007F;
	neg.f32 	%f203, %f202;
	fma.rn.f32 	%f204, %f196, 0f3FB8AA3B, %f203;
	fma.rn.f32 	%f205, %f196, 0f32A57060, %f204;
	mov.b32 	%r64, %f201;
	shl.b32 	%r65, %r64, 23;
	mov.b32 	%f206, %r65;
	ex2.approx.ftz.f32 	%f207, %f205;
	fma.rn.f32 	%f325, %f207, %f206, %f339;
	add.s32 	%r95, %r95, 2;
$L__BB2_19:
	and.b32  	%r66, %r2, 1;
	setp.eq.b32 	%p12, %r66, 1;
	not.pred 	%p13, %p12;
	@%p13 bra 	$L__BB2_23;
	add.s32 	%r67, %r95, %r98;
	mul.wide.s32 	%rd12, %r67, 4;
	add.s64 	%rd13, %rd2, %rd12;
	ld.global.f32 	%f41, [%rd13];
	setp.leu.f32 	%p14, %f41, %f324;
	@%p14 bra 	$L__BB2_22;
	sub.f32 	%f208, %f324, %f41;
	fma.rn.f32 	%f209, %f208, 0f3BBB989D, 0f3F000000;
	cvt.sat.f32.f32 	%f210, %f209;
	mov.f32 	%f211, 0f4B400001;
	mov.f32 	%f212, 0f437C0000;
	fma.rm.f32 	%f213, %f210, %f212, %f211;
	add.f32 	%f214, %f213, 0fCB40007F;
	neg.f32 	%f215, %f214;
	fma.rn.f32 	%f216, %f208, 0f3FB8AA3B, %f215;
	fma.rn.f32 	%f217, %f208, 0f32A57060, %f216;
	mov.b32 	%r68, %f213;
	shl.b32 	%r69, %r68, 23;
	mov.b32 	%f218, %r69;
	ex2.approx.ftz.f32 	%f219, %f217;
	mul.f32 	%f220, %f219, %f218;
	mul.f32 	%f325, %f325, %f220;
	mov.f32 	%f324, %f41;
$L__BB2_22:
	sub.f32 	%f221, %f41, %f324;
	fma.rn.f32 	%f222, %f221, 0f3BBB989D, 0f3F000000;
	cvt.sat.f32.f32 	%f223, %f222;
	mov.f32 	%f224, 0f4B400001;
	mov.f32 	%f225, 0f437C0000;
	fma.rm.f32 	%f226, %f223, %f225, %f224;
	add.f32 	%f227, %f226, 0fCB40007F;
	neg.f32 	%f228, %f227;
	fma.rn.f32 	%f229, %f221, 0f3FB8AA3B, %f228;
	fma.rn.f32 	%f230, %f221, 0f32A57060, %f229;
	mov.b32 	%r70, %f226;
	shl.b32 	%r71, %r70, 23;
	mov.b32 	%f231, %r71;
	ex2.approx.ftz.f32 	%f232, %f230;
	fma.rn.f32 	%f325, %f232, %f231, %f325;
$L__BB2_23:
	shl.b32 	%r72, %r4, 2;
	mov.u32 	%r73, _ZZ6gpu_v3PKfPfiiE7shm_max;
	add.s32 	%r17, %r73, %r72;
	st.shared.f32 	[%r17], %f324;
	bar.sync 	0;
	setp.lt.u32 	%p15, %r97, 2;
	@%p15 bra 	$L__BB2_26;
	mov.u32 	%r96, %r97;
$L__BB2_25:
	shr.u32 	%r19, %r96, 1;
	ld.shared.f32 	%f233, [%r17];
	shl.b32 	%r74, %r19, 2;
	add.s32 	%r75, %r17, %r74;
	ld.shared.f32 	%f234, [%r75];
	max.f32 	%f235, %f233, %f234;
	st.shared.f32 	[%r17], %f235;
	bar.sync 	0;
	setp.gt.u32 	%p16, %r96, 3;
	mov.u32 	%r96, %r19;
	@%p16 bra 	$L__BB2_25;
$L__BB2_26:
	setp.lt.u32 	%p17, %r97, 2;
	ld.shared.f32 	%f48, [_ZZ6gpu_v3PKfPfiiE7shm_max];
	sub.f32 	%f236, %f324, %f48;
	fma.rn.f32 	%f237, %f236, 0f3BBB989D, 0f3F000000;
	cvt.sat.f32.f32 	%f238, %f237;
	mov.f32 	%f239, 0f4B400001;
	mov.f32 	%f240, 0f437C0000;
	fma.rm.f32 	%f241, %f238, %f240, %f239;
	add.f32 	%f242, %f241, 0fCB40007F;
	neg.f32 	%f243, %f242;
	fma.rn.f32 	%f244, %f236, 0f3FB8AA3B, %f243;
	fma.rn.f32 	%f245, %f236, 0f32A57060, %f244;
	mov.b32 	%r76, %f241;
	shl.b32 	%r77, %r76, 23;
	mov.b32 	%f246, %r77;
	ex2.approx.ftz.f32 	%f247, %f245;
	mul.f32 	%f248, %f247, %f246;
	mul.f32 	%f249, %f325, %f248;
	st.shared.f32 	[%r17], %f249;
	@%p17 bra 	$L__BB2_28;
$L__BB2_27:
	shr.u32 	%r21, %r97, 1;
	shl.b32 	%r78, %r21, 2;
	add.s32 	%r79, %r17, %r78;
	ld.shared.f32 	%f250, [%r79];
	ld.shared.f32 	%f251, [%r17];
	add.f32 	%f252, %f250, %f251;
	st.shared.f32 	[%r17], %f252;
	bar.sync 	0;
	setp.gt.u32 	%p18, %r97, 3;
	mov.u32 	%r97, %r21;
	@%p18 bra 	$L__BB2_27;
$L__BB2_28:
	setp.lt.s32 	%p19, %r2, 1;
	ld.shared.f32 	%f49, [_ZZ6gpu_v3PKfPfiiE7shm_max];
	@%p19 bra 	$L__BB2_35;
	and.b32  	%r22, %r2, 3;
	setp.lt.u32 	%p20, %r2, 4;
	mov.b32 	%r100, 0;
	@%p20 bra 	$L__BB2_32;
	and.b32  	%r100, %r2, 2147483644;
	neg.s32 	%r99, %r100;
	add.s64 	%rd6, %rd2, 8;
	add.s64 	%rd7, %rd1, 8;
$L__BB2_31:
	mul.wide.s32 	%rd14, %r98, 4;
	add.s64 	%rd15, %rd6, %rd14;
	ld.global.f32 	%f253, [%rd15+-8];
	sub.f32 	%f254, %f253, %f48;
	fma.rn.f32 	%f255, %f254, 0f3BBB989D, 0f3F000000;
	cvt.sat.f32.f32 	%f256, %f255;
	mov.f32 	%f257, 0f4B400001;
	mov.f32 	%f258, 0f437C0000;
	fma.rm.f32 	%f259, %f256, %f258, %f257;
	add.f32 	%f260, %f259, 0fCB40007F;
	neg.f32 	%f261, %f260;
	fma.rn.f32 	%f262, %f254, 0f3FB8AA3B, %f261;
	fma.rn.f32 	%f263, %f254, 0f32A57060, %f262;
	mov.b32 	%r81, %f259;
	shl.b32 	%r82, %r81, 23;
	mov.b32 	%f264, %r82;
	ex2.approx.ftz.f32 	%f265, %f263;
	mul.f32 	%f266, %f265, %f264;
	div.rn.f32 	%f267, %f266, %f49;
	add.s64 	%rd16, %rd7, %rd14;
	st.global.f32 	[%rd16+-8], %f267;
	ld.global.f32 	%f268, [%rd15+-4];
	sub.f32 	%f269, %f268, %f48;
	fma.rn.f32 	%f270, %f269, 0f3BBB989D, 0f3F000000;
	cvt.sat.f32.f32 	%f271, %f270;
	fma.rm.f32 	%f272, %f271, %f258, %f257;
	add.f32 	%f273, %f272, 0fCB40007F;
	neg.f32 	%f274, %f273;
	fma.rn.f32 	%f275, %f269, 0f3FB8AA3B, %f274;
	fma.rn.f32 	%f276, %f269, 0f32A57060, %f275;
	mov.b32 	%r83, %f272;
	shl.b32 	%r84, %r83, 23;
	mov.b32 	%f277, %r84;
	ex2.approx.ftz.f32 	%f278, %f276;
	mul.f32 	%f279, %f278, %f277;
	div.rn.f32 	%f280, %f279, %f49;
	st.global.f32 	[%rd16+-4], %f280;
	ld.global.f32 	%f281, [%rd15];
	sub.f32 	%f282, %f281, %f48;
	fma.rn.f32 	%f283, %f282, 0f3BBB989D, 0f3F000000;
	cvt.sat.f32.f32 	%f284, %f283;
	fma.rm.f32 	%f285, %f284, %f258, %f257;
	add.f32 	%f286, %f285, 0fCB40007F;
	neg.f32 	%f287, %f286;
	fma.rn.f32 	%f288, %f282, 0f3FB8AA3B, %f287;
	fma.rn.f32 	%f289, %f282, 0f32A57060, %f288;
	mov.b32 	%r85, %f285;
	shl.b32 	%r86, %r85, 23;
	mov.b32 	%f290, %r86;
	ex2.approx.ftz.f32 	%f291, %f289;
	mul.f32 	%f292, %f291, %f290;
	div.rn.f32 	%f293, %f292, %f49;
	st.global.f32 	[%rd16], %f293;
	ld.global.f32 	%f294, [%rd15+4];
	sub.f32 	%f295, %f294, %f48;
	fma.rn.f32 	%f296, %f295, 0f3BBB989D, 0f3F000000;
	cvt.sat.f32.f32 	%f297, %f296;
	fma.rm.f32 	%f298, %f297, %f258, %f257;
	add.f32 	%f299, %f298, 0fCB40007F;
	neg.f32 	%f300, %f299;
	fma.rn.f32 	%f301, %f295, 0f3FB8AA3B, %f300;
	fma.rn.f32 	%f302, %f295, 0f32A57060, %f301;
	mov.b32 	%r87, %f298;
	shl.b32 	%r88, %r87, 23;
	mov.b32 	%f303, %r88;
	ex2.approx.ftz.f32 	%f304, %f302;
	mul.f32 	%f305, %f304, %f303;
	div.rn.f32 	%f306, %f305, %f49;
	st.global.f32 	[%rd16+4], %f306;
	add.s32 	%r99, %r99, 4;
	add.s32 	%r98, %r98, 4;
	setp.ne.s32 	%p21, %r99, 0;
	@%p21 bra 	$L__BB2_31;
$L__BB2_32:
	setp.eq.s32 	%p22, %r22, 0;
	@%p22 bra 	$L__BB2_35;
	add.s32 	%r89, %r100, %r3;
	add.s32 	%r102, %r89, %r5;
	neg.s32 	%r101, %r22;
$L__BB2_34:
	.pragma "nounroll";
	mul.wide.s32 	%rd17, %r102, 4;
	add.s64 	%rd18, %rd2, %rd17;
	ld.global.f32 	%f307, [%rd18];
	sub.f32 	%f308, %f307, %f48;
	fma.rn.f32 	%f309, %f308, 0f3BBB989D, 0f3F000000;
	cvt.sat.f32.f32 	%f310, %f309;
	mov.f32 	%f311, 0f4B400001;
	mov.f32 	%f312, 0f437C0000;
	fma.rm.f32 	%f313, %f310, %f312, %f311;
	add.f32 	%f314, %f313, 0fCB40007F;
	neg.f32 	%f315, %f314;
	fma.rn.f32 	%f316, %f308, 0f3FB8AA3B, %f315;
	fma.rn.f32 	%f317, %f308, 0f32A57060, %f316;
	mov.b32 	%r90, %f313;
	shl.b32 	%r91, %r90, 23;
	mov.b32 	%f318, %r91;
	ex2.approx.ftz.f32 	%f319, %f317;
	mul.f32 	%f320, %f319, %f318;
	div.rn.f32 	%f321, %f320, %f49;
	add.s64 	%rd19, %rd1, %rd17;
	st.global.f32 	[%rd19], %f321;
	add.s32 	%r102, %r102, 1;
	add.s32 	%r101, %r101, 1;
	setp.ne.s32 	%p23, %r101, 0;
	@%p23 bra 	$L__BB2_34;
$L__BB2_35:
	ret;

}
	// .globl	_Z6gpu_v4PKfPfii
.visible .entry _Z6gpu_v4PKfPfii(
	.param .u64 .ptr .align 1 _Z6gpu_v4PKfPfii_param_0,
	.param .u64 .ptr .align 1 _Z6gpu_v4PKfPfii_param_1,
	.param .u32 _Z6gpu_v4PKfPfii_param_2,
	.param .u32 _Z6gpu_v4PKfPfii_param_3
)
{
	.reg .pred 	%p<31>;
	.reg .b32 	%r<64>;
	.reg .b32 	%f<115>;
	.reg .b64 	%rd<9>;
	// demoted variable
	.shared .align 4 .b8 _ZZ6gpu_v4PKfPfiiE7shm_max[128];
	ld.param.u64 	%rd3, [_Z6gpu_v4PKfPfii_param_0];
	ld.param.u64 	%rd2, [_Z6gpu_v4PKfPfii_param_1];
	ld.param.u32 	%r7, [_Z6gpu_v4PKfPfii_param_3];
	cvta.to.global.u64 	%rd4, %rd3;
	mov.u32 	%r8, %ctaid.x;
	mov.u32 	%r1, %tid.x;
	mad.lo.s32 	%r2, %r7, %r8, %r1;
	mul.wide.s32 	%rd5, %r2, 4;
	add.s64 	%rd1, %rd4, %rd5;
	ld.global.f32 	%f1, [%rd1];
	setp.leu.f32 	%p2, %f1, 0fBF800000;
	mov.f32 	%f112, 0fBF800000;
	mov.f32 	%f111, 0f00000000;
	@%p2 bra 	$L__BB3_2;
	mov.f32 	%f15, 0fBF800000;
	sub.f32 	%f16, %f15, %f1;
	fma.rn.f32 	%f17, %f16, 0f3BBB989D, 0f3F000000;
	cvt.sat.f32.f32 	%f18, %f17;
	mov.f32 	%f19, 0f4B400001;
	mov.f32 	%f20, 0f437C0000;
	fma.rm.f32 	%f21, %f18, %f20, %f19;
	add.f32 	%f22, %f21, 0fCB40007F;
	neg.f32 	%f23, %f22;
	fma.rn.f32 	%f24, %f16, 0f3FB8AA3B, %f23;
	fma.rn.f32 	%f25, %f16, 0f32A57060, %f24;
	mov.b32 	%r9, %f21;
	shl.b32 	%r10, %r9, 23;
	mov.b32 	%f26, %r10;
	ex2.approx.ftz.f32 	%f27, %f25;
	mul.f32 	%f28, %f27, %f26;
	mul.f32 	%f111, %f28, 0f00000000;
	mov.f32 	%f112, %f1;
$L__BB3_2:
	sub.f32 	%f29, %f1, %f112;
	fma.rn.f32 	%f30, %f29, 0f3BBB989D, 0f3F000000;
	cvt.sat.f32.f32 	%f31, %f30;
	mov.f32 	%f32, 0f4B400001;
	mov.f32 	%f33, 0f437C0000;
	fma.rm.f32 	%f34, %f31, %f33, %f32;
	add.f32 	%f35, %f34, 0fCB40007F;
	neg.f32 	%f36, %f35;
	fma.rn.f32 	%f37, %f29, 0f3FB8AA3B, %f36;
	fma.rn.f32 	%f38, %f29, 0f32A57060, %f37;
	mov.b32 	%r11, %f34;
	shl.b32 	%r12, %r11, 23;
	mov.b32 	%f39, %r12;
	ex2.approx.ftz.f32 	%f40, %f38;
	fma.rn.f32 	%f5, %f40, %f39, %f111;
	mov.b32 	%r13, %f112;
	shfl.sync.down.b32	%r14|%p3, %r13, 16, 31, -1;
	mov.b32 	%f41, %r14;
	max.f32 	%f42, %f112, %f41;
	mov.b32 	%r15, %f42;
	shfl.sync.down.b32	%r16|%p4, %r15, 8, 31, -1;
	mov.b32 	%f43, %r16;
	max.f32 	%f44, %f42, %f43;
	mov.b32 	%r17, %f44;
	shfl.sync.down.b32	%r18|%p5, %r17, 4, 31, -1;
	mov.b32 	%f45, %r18;
	max.f32 	%f46, %f44, %f45;
	mov.b32 	%r19, %f46;
	shfl.sync.down.b32	%r20|%p6, %r19, 2, 31, -1;
	mov.b32 	%f47, %r20;
	max.f32 	%f48, %f46, %f47;
	mov.b32 	%r21, %f48;
	shfl.sync.down.b32	%r22|%p7, %r21, 1, 31, -1;
	mov.b32 	%f49, %r22;
	max.f32 	%f6, %f48, %f49;
	and.b32  	%r3, %r1, 31;
	setp.ne.s32 	%p8, %r3, 0;
	shr.u32 	%r23, %r1, 3;
	mov.u32 	%r24, _ZZ6gpu_v4PKfPfiiE7shm_max;
	add.s32 	%r4, %r24, %r23;
	@%p8 bra 	$L__BB3_4;
	st.shared.f32 	[%r4], %f6;
$L__BB3_4:
	bar.sync 	0;
	mov.u32 	%r5, %ntid.x;
	setp.gt.u32 	%p9, %r5, 32;
	setp.lt.u32 	%p10, %r1, 32;
	and.pred  	%p1, %p9, %p10;
	shl.b32 	%r26, %r1, 2;
	add.s32 	%r6, %r24, %r26;
	not.pred 	%p11, %p1;
	@%p11 bra 	$L__BB3_8;
	shl.b32 	%r28, %r1, 5;
	setp.ge.u32 	%p12, %r28, %r5;
	mov.f32 	%f113, 0f00000000;
	@%p12 bra 	$L__BB3_7;
	ld.shared.f32 	%f113, [%r6];
$L__BB3_7:
	mov.b32 	%r29, %f113;
	shfl.sync.down.b32	%r30|%p13, %r29, 16, 31, -1;
	mov.b32 	%f51, %r30;
	max.f32 	%f52, %f113, %f51;
	mov.b32 	%r31, %f52;
	shfl.sync.down.b32	%r32|%p14, %r31, 8, 31, -1;
	mov.b32 	%f53, %r32;
	max.f32 	%f54, %f52, %f53;
	mov.b32 	%r33, %f54;
	shfl.sync.down.b32	%r34|%p15, %r33, 4, 31, -1;
	mov.b32 	%f55, %r34;
	max.f32 	%f56, %f54, %f55;
	mov.b32 	%r35, %f56;
	shfl.sync.down.b32	%r36|%p16, %r35, 2, 31, -1;
	mov.b32 	%f57, %r36;
	max.f32 	%f58, %f56, %f57;
	mov.b32 	%r37, %f58;
	shfl.sync.down.b32	%r38|%p17, %r37, 1, 31, -1;
	mov.b32 	%f59, %r38;
	max.f32 	%f60, %f58, %f59;
	st.shared.f32 	[_ZZ6gpu_v4PKfPfiiE7shm_max], %f60;
$L__BB3_8:
	setp.ne.s32 	%p18, %r3, 0;
	bar.sync 	0;
	ld.shared.f32 	%f9, [_ZZ6gpu_v4PKfPfiiE7shm_max];
	sub.f32 	%f61, %f112, %f9;
	fma.rn.f32 	%f62, %f61, 0f3BBB989D, 0f3F000000;
	cvt.sat.f32.f32 	%f63, %f62;
	mov.f32 	%f64, 0f4B400001;
	mov.f32 	%f65, 0f437C0000;
	fma.rm.f32 	%f66, %f63, %f65, %f64;
	add.f32 	%f67, %f66, 0fCB40007F;
	neg.f32 	%f68, %f67;
	fma.rn.f32 	%f69, %f61, 0f3FB8AA3B, %f68;
	fma.rn.f32 	%f70, %f61, 0f32A57060, %f69;
	mov.b32 	%r39, %f66;
	shl.b32 	%r40, %r39, 23;
	mov.b32 	%f71, %r40;
	ex2.approx.ftz.f32 	%f72, %f70;
	mul.f32 	%f73, %f72, %f71;
	mul.f32 	%f74, %f5, %f73;
	mov.b32 	%r41, %f74;
	shfl.sync.down.b32	%r42|%p19, %r41, 16, 31, -1;
	mov.b32 	%f75, %r42;
	add.f32 	%f76, %f74, %f75;
	mov.b32 	%r43, %f76;
	shfl.sync.down.b32	%r44|%p20, %r43, 8, 31, -1;
	mov.b32 	%f77, %r44;
	add.f32 	%f78, %f76, %f77;
	mov.b32 	%r45, %f78;
	shfl.sync.down.b32	%r46|%p21, %r45, 4, 31, -1;
	mov.b32 	%f79, %r46;
	add.f32 	%f80, %f78, %f79;
	mov.b32 	%r47, %f80;
	shfl.sync.down.b32	%r48|%p22, %r47, 2, 31, -1;
	mov.b32 	%f81, %r48;
	add.f32 	%f82, %f80, %f81;
	mov.b32 	%r49, %f82;
	shfl.sync.down.b32	%r50|%p23, %r49, 1, 31, -1;
	mov.b32 	%f83, %r50;
	add.f32 	%f10, %f82, %f83;
	@%p18 bra 	$L__BB3_10;
	st.shared.f32 	[%r4], %f10;
$L__BB3_10:
	bar.sync 	0;
	@%p11 bra 	$L__BB3_14;
	shl.b32 	%r51, %r1, 5;
	setp.ge.u32 	%p25, %r51, %r5;
	mov.f32 	%f114, 0f00000000;
	@%p25 bra 	$L__BB3_13;
	ld.shared.f32 	%f114, [%r6];
$L__BB3_13:
	mov.b32 	%r52, %f114;
	shfl.sync.down.b32	%r53|%p26, %r52, 16, 31, -1;
	mov.b32 	%f85, %r53;
	add.f32 	%f86, %f114, %f85;
	mov.b32 	%r54, %f86;
	shfl.sync.down.b32	%r55|%p27, %r54, 8, 31, -1;
	mov.b32 	%f87, %r55;
	add.f32 	%f88, %f86, %f87;
	mov.b32 	%r56, %f88;
	shfl.sync.down.b32	%r57|%p28, %r56, 4, 31, -1;
	mov.b32 	%f89, %r57;
	add.f32 	%f90, %f88, %f89;
	mov.b32 	%r58, %f90;
	shfl.sync.down.b32	%r59|%p29, %r58, 2, 31, -1;
	mov.b32 	%f91, %r59;
	add.f32 	%f92, %f90, %f91;
	mov.b32 	%r60, %f92;
	shfl.sync.down.b32	%r61|%p30, %r60, 1, 31, -1;
	mov.b32 	%f93, %r61;
	add.f32 	%f94, %f92, %f93;
	st.shared.f32 	[_ZZ6gpu_v4PKfPfiiE7shm_max], %f94;
$L__BB3_14:
	cvta.to.global.u64 	%rd6, %rd2;
	bar.sync 	0;
	ld.shared.f32 	%f95, [_ZZ6gpu_v4PKfPfiiE7shm_max];
	ld.global.f32 	%f96, [%rd1];
	sub.f32 	%f97, %f96, %f9;
	fma.rn.f32 	%f98, %f97, 0f3BBB989D, 0f3F000000;
	cvt.sat.f32.f32 	%f99, %f98;
	mov.f32 	%f100, 0f4B400001;
	mov.f32 	%f101, 0f437C0000;
	fma.rm.f32 	%f102, %f99, %f101, %f100;
	add.f32 	%f103, %f102, 0fCB40007F;
	neg.f32 	%f104, %f103;
	fma.rn.f32 	%f105, %f97, 0f3FB8AA3B, %f104;
	fma.rn.f32 	%f106, %f97, 0f32A57060, %f105;
	mov.b32 	%r62, %f102;
	shl.b32 	%r63, %r62, 23;
	mov.b32 	%f107, %r63;
	ex2.approx.ftz.f32 	%f108, %f106;
	mul.f32 	%f109, %f108, %f107;
	div.rn.f32 	%f110, %f109, %f95;
	add.s64 	%rd8, %rd6, %rd5;
	st.global.f32 	[%rd8], %f110;
	ret;

}
	// .globl	_Z6gpu_v5PKfPfii
.visible .entry _Z6gpu_v5PKfPfii(
	.param .u64 .ptr .align 1 _Z6gpu_v5PKfPfii_param_0,
	.param .u64 .ptr .align 1 _Z6gpu_v5PKfPfii_param_1,
	.param .u32 _Z6gpu_v5PKfPfii_param_2,
	.param .u32 _Z6gpu_v5PKfPfii_param_3
)
{
	.reg .pred 	%p<34>;
	.reg .b32 	%r<83>;
	.reg .b32 	%f<250>;
	.reg .b64 	%rd<9>;
	// demoted variable
	.shared .align 4 .b8 _ZZ6gpu_v5PKfPfiiE7shm_max[128];
	ld.param.u64 	%rd3, [_Z6gpu_v5PKfPfii_param_0];
	ld.param.u64 	%rd2, [_Z6gpu_v5PKfPfii_param_1];
	ld.param.u32 	%r7, [_Z6gpu_v5PKfPfii_param_3];
	cvta.to.global.u64 	%rd4, %rd3;
	mov.u32 	%r8, %ctaid.x;
	mov.u32 	%r1, %tid.x;
	shl.b32 	%r9, %r1, 2;
	mad.lo.s32 	%r2, %r7, %r8, %r9;
	mul.wide.s32 	%rd5, %r2, 4;
	add.s64 	%rd1, %rd4, %rd5;
	ld.global.v4.f32 	{%f1, %f2, %f3, %f4}, [%rd1];
	setp.leu.f32 	%p2, %f1, 0fBF800000;
	mov.f32 	%f243, 0fBF800000;
	mov.f32 	%f240, 0f00000000;
	@%p2 bra 	$L__BB4_2;
	mov.f32 	%f30, 0fBF800000;
	sub.f32 	%f31, %f30, %f1;
	fma.rn.f32 	%f32, %f31, 0f3BBB989D, 0f3F000000;
	cvt.sat.f32.f32 	%f33, %f32;
	mov.f32 	%f34, 0f4B400001;
	mov.f32 	%f35, 0f437C0000;
	fma.rm.f32 	%f36, %f33, %f35, %f34;
	add.f32 	%f37, %f36, 0fCB40007F;
	neg.f32 	%f38, %f37;
	fma.rn.f32 	%f39, %f31, 0f3FB8AA3B, %f38;
	fma.rn.f32 	%f40, %f31, 0f32A57060, %f39;
	mov.b32 	%r10, %f36;
	shl.b32 	%r11, %r10, 23;
	mov.b32 	%f41, %r11;
	ex2.approx.ftz.f32 	%f42, %f40;
	mul.f32 	%f43, %f42, %f41;
	mul.f32 	%f240, %f43, 0f00000000;
	mov.f32 	%f243, %f1;
$L__BB4_2:
	sub.f32 	%f44, %f1, %f243;
	fma.rn.f32 	%f45, %f44, 0f3BBB989D, 0f3F000000;
	cvt.sat.f32.f32 	%f46, %f45;
	mov.f32 	%f47, 0f4B400001;
	mov.f32 	%f48, 0f437C0000;
	fma.rm.f32 	%f49, %f46, %f48, %f47;
	add.f32 	%f50, %f49, 0fCB40007F;
	neg.f32 	%f51, %f50;
	fma.rn.f32 	%f52, %f44, 0f3FB8AA3B, %f51;
	fma.rn.f32 	%f53, %f44, 0f32A57060, %f52;
	mov.b32 	%r12, %f49;
	shl.b32 	%r13, %r12, 23;
	mov.b32 	%f54, %r13;
	ex2.approx.ftz.f32 	%f55, %f53;
	fma.rn.f32 	%f242, %f55, %f54, %f240;
	setp.leu.f32 	%p3, %f2, %f243;
	@%p3 bra 	$L__BB4_4;
	sub.f32 	%f56, %f243, %f2;
	fma.rn.f32 	%f57, %f56, 0f3BBB989D, 0f3F000000;
	cvt.sat.f32.f32 	%f58, %f57;
	mov.f32 	%f59, 0f4B400001;
	mov.f32 	%f60, 0f437C0000;
	fma.rm.f32 	%f61, %f58, %f60, %f59;
	add.f32 	%f62, %f61, 0fCB40007F;
	neg.f32 	%f63, %f62;
	fma.rn.f32 	%f64, %f56, 0f3FB8AA3B, %f63;
	fma.rn.f32 	%f65, %f56, 0f32A57060, %f64;
	mov.b32 	%r14, %f61;
	shl.b32 	%r15, %r14, 23;
	mov.b32 	%f66, %r15;
	ex2.approx.ftz.f32 	%f67, %f65;
	mul.f32 	%f68, %f67, %f66;
	mul.f32 	%f242, %f242, %f68;
	mov.f32 	%f243, %f2;
$L__BB4_4:
	sub.f32 	%f69, %f2, %f243;
	fma.rn.f32 	%f70, %f69, 0f3BBB989D, 0f3F000000;
	cvt.sat.f32.f32 	%f71, %f70;
	mov.f32 	%f72, 0f4B400001;
	mov.f32 	%f73, 0f437C0000;
	fma.rm.f32 	%f74, %f71, %f73, %f72;
	add.f32 	%f75, %f74, 0fCB40007F;
	neg.f32 	%f76, %f75;
	fma.rn.f32 	%f77, %f69, 0f3FB8AA3B, %f76;
	fma.rn.f32 	%f78, %f69, 0f32A57060, %f77;
	mov.b32 	%r16, %f74;
	shl.b32 	%r17, %r16, 23;
	mov.b32 	%f79, %r17;
	ex2.approx.ftz.f32 	%f80, %f78;
	fma.rn.f32 	%f244, %f80, %f79, %f242;
	setp.leu.f32 	%p4, %f3, %f243;
	@%p4 bra 	$L__BB4_6;
	sub.f32 	%f81, %f243, %f3;
	fma.rn.f32 	%f82, %f81, 0f3BBB989D, 0f3F000000;
	cvt.sat.f32.f32 	%f83, %f82;
	mov.f32 	%f84, 0f4B400001;
	mov.f32 	%f85, 0f437C0000;
	fma.rm.f32 	%f86, %f83, %f85, %f84;
	add.f32 	%f87, %f86, 0fCB40007F;
	neg.f32 	%f88, %f87;
	fma.rn.f32 	%f89, %f81, 0f3FB8AA3B, %f88;
	fma.rn.f32 	%f90, %f81, 0f32A57060, %f89;
	mov.b32 	%r18, %f86;
	shl.b32 	%r19, %r18, 23;
	mov.b32 	%f91, %r19;
	ex2.approx.ftz.f32 	%f92, %f90;
	mul.f32 	%f93, %f92, %f91;
	mul.f32 	%f244, %f244, %f93;
	mov.f32 	%f243, %f3;
$L__BB4_6:
	sub.f32 	%f94, %f3, %f243;
	fma.rn.f32 	%f95, %f94, 0f3BBB989D, 0f3F000000;
	cvt.sat.f32.f32 	%f96, %f95;
	mov.f32 	%f97, 0f4B400001;
	mov.f32 	%f98, 0f437C0000;
	fma.rm.f32 	%f99, %f96, %f98, %f97;
	add.f32 	%f100, %f99, 0fCB40007F;
	neg.f32 	%f101, %f100;
	fma.rn.f32 	%f102, %f94, 0f3FB8AA3B, %f101;
	fma.rn.f32 	%f103, %f94, 0f32A57060, %f102;
	mov.b32 	%r20, %f99;
	shl.b32 	%r21, %r20, 23;
	mov.b32 	%f104, %r21;
	ex2.approx.ftz.f32 	%f105, %f103;
	fma.rn.f32 	%f246, %f105, %f104, %f244;
	setp.leu.f32 	%p5, %f4, %f243;
	@%p5 bra 	$L__BB4_8;
	sub.f32 	%f106, %f243, %f4;
	fma.rn.f32 	%f107, %f106, 0f3BBB989D, 0f3F000000;
	cvt.sat.f32.f32 	%f108, %f107;
	mov.f32 	%f109, 0f4B400001;
	mov.f32 	%f110, 0f437C0000;
	fma.rm.f32 	%f111, %f108, %f110, %f109;
	add.f32 	%f112, %f111, 0fCB40007F;
	neg.f32 	%f113, %f112;
	fma.rn.f32 	%f114, %f106, 0f3FB8AA3B, %f113;
	fma.rn.f32 	%f115, %f106, 0f32A57060, %f114;
	mov.b32 	%r22, %f111;
	shl.b32 	%r23, %r22, 23;
	mov.b32 	%f116, %r23;
	ex2.approx.ftz.f32 	%f117, %f115;
	mul.f32 	%f118, %f117, %f116;
	mul.f32 	%f246, %f246, %f118;
	mov.f32 	%f243, %f4;
$L__BB4_8:
	sub.f32 	%f119, %f4, %f243;
	fma.rn.f32 	%f120, %f119, 0f3BBB989D, 0f3F000000;
	cvt.sat.f32.f32 	%f121, %f120;
	mov.f32 	%f122, 0f4B400001;
	mov.f32 	%f123, 0f437C0000;
	fma.rm.f32 	%f124, %f121, %f123, %f122;
	add.f32 	%f125, %f124, 0fCB40007F;
	neg.f32 	%f126, %f125;
	fma.rn.f32 	%f127, %f119, 0f3FB8AA3B, %f126;
	fma.rn.f32 	%f128, %f119, 0f32A57060, %f127;
	mov.b32 	%r24, %f124;
	shl.b32 	%r25, %r24, 23;
	mov.b32 	%f129, %r25;
	ex2.approx.ftz.f32 	%f130, %f128;
	fma.rn.f32 	%f20, %f130, %f129, %f246;
	mov.b32 	%r26, %f243;
	shfl.sync.down.b32	%r27|%p6, %r26, 16, 31, -1;
	mov.b32 	%f131, %r27;
	max.f32 	%f132, %f243, %f131;
	mov.b32 	%r28, %f132;
	shfl.sync.down.b32	%r29|%p7, %r28, 8, 31, -1;
	mov.b32 	%f133, %r29;
	max.f32 	%f134, %f132, %f133;
	mov.b32 	%r30, %f134;
	shfl.sync.down.b32	%r31|%p8, %r30, 4, 31, -1;
	mov.b32 	%f135, %r31;
	max.f32 	%f136, %f134, %f135;
	mov.b32 	%r32, %f136;
	shfl.sync.down.b32	%r33|%p9, %r32, 2, 31, -1;
	mov.b32 	%f137, %r33;
	max.f32 	%f138, %f136, %f137;
	mov.b32 	%r34, %f138;
	shfl.sync.down.b32	%r35|%p10, %r34, 1, 31, -1;
	mov.b32 	%f139, %r35;
	max.f32 	%f21, %f138, %f139;
	and.b32  	%r3, %r1, 31;
	setp.ne.s32 	%p11, %r3, 0;
	shr.u32 	%r36, %r1, 3;
	mov.u32 	%r37, _ZZ6gpu_v5PKfPfiiE7shm_max;
	add.s32 	%r4, %r37, %r36;
	@%p11 bra 	$L__BB4_10;
	st.shared.f32 	[%r4], %f21;
$L__BB4_10:
	bar.sync 	0;
	mov.u32 	%r5, %ntid.x;
	setp.gt.u32 	%p12, %r5, 32;
	setp.lt.u32 	%p13, %r1, 32;
	and.pred  	%p1, %p12, %p13;
	add.s32 	%r6, %r37, %r9;
	not.pred 	%p14, %p1;
	@%p14 bra 	$L__BB4_14;
	shl.b32 	%r41, %r1, 5;
	setp.ge.u32 	%p15, %r41, %r5;
	mov.f32 	%f248, 0f00000000;
	@%p15 bra 	$L__BB4_13;
	ld.shared.f32 	%f248, [%r6];
$L__BB4_13:
	mov.b32 	%r42, %f248;
	shfl.sync.down.b32	%r43|%p16, %r42, 16, 31, -1;
	mov.b32 	%f141, %r43;
	max.f32 	%f142, %f248, %f141;
	mov.b32 	%r44, %f142;
	shfl.sync.down.b32	%r45|%p17, %r44, 8, 31, -1;
	mov.b32 	%f143, %r45;
	max.f32 	%f144, %f142, %f143;
	mov.b32 	%r46, %f144;
	shfl.sync.down.b32	%r47|%p18, %r46, 4, 31, -1;
	mov.b32 	%f145, %r47;
	max.f32 	%f146, %f144, %f145;
	mov.b32 	%r48, %f146;
	shfl.sync.down.b32	%r49|%p19, %r48, 2, 31, -1;
	mov.b32 	%f147, %r49;
	max.f32 	%f148, %f146, %f147;
	mov.b32 	%r50, %f148;
	shfl.sync.down.b32	%r51|%p20, %r50, 1, 31, -1;
	mov.b32 	%f149, %r51;
	max.f32 	%f150, %f148, %f149;
	st.shared.f32 	[_ZZ6gpu_v5PKfPfiiE7shm_max], %f150;
$L__BB4_14:
	setp.ne.s32 	%p21, %r3, 0;
	bar.sync 	0;
	ld.shared.f32 	%f24, [_ZZ6gpu_v5PKfPfiiE7shm_max];
	sub.f32 	%f151, %f243, %f24;
	fma.rn.f32 	%f152, %f151, 0f3BBB989D, 0f3F000000;
	cvt.sat.f32.f32 	%f153, %f152;
	mov.f32 	%f154, 0f4B400001;
	mov.f32 	%f155, 0f437C0000;
	fma.rm.f32 	%f156, %f153, %f155, %f154;
	add.f32 	%f157, %f156, 0fCB40007F;
	neg.f32 	%f158, %f157;
	fma.rn.f32 	%f159, %f151, 0f3FB8AA3B, %f158;
	fma.rn.f32 	%f160, %f151, 0f32A57060, %f159;
	mov.b32 	%r52, %f156;
	shl.b32 	%r53, %r52, 23;
	mov.b32 	%f161, %r53;
	ex2.approx.ftz.f32 	%f162, %f160;
	mul.f32 	%f163, %f162, %f161;
	mul.f32 	%f164, %f20, %f163;
	mov.b32 	%r54, %f164;
	shfl.sync.down.b32	%r55|%p22, %r54, 16, 31, -1;
	mov.b32 	%f165, %r55;
	add.f32 	%f166, %f164, %f165;
	mov.b32 	%r56, %f166;
	shfl.sync.down.b32	%r57|%p23, %r56, 8, 31, -1;
	mov.b32 	%f167, %r57;
	add.f32 	%f168, %f166, %f167;
	mov.b32 	%r58, %f168;
	shfl.sync.down.b32	%r59|%p24, %r58, 4, 31, -1;
	mov.b32 	%f169, %r59;
	add.f32 	%f170, %f168, %f169;
	mov.b32 	%r60, %f170;
	shfl.sync.down.b32	%r61|%p25, %r60, 2, 31, -1;
	mov.b32 	%f171, %r61;
	add.f32 	%f172, %f170, %f171;
	mov.b32 	%r62, %f172;
	shfl.sync.down.b32	%r63|%p26, %r62, 1, 31, -1;
	mov.b32 	%f173, %r63;
	add.f32 	%f25, %f172, %f173;
	@%p21 bra 	$L__BB4_16;
	st.shared.f32 	[%r4], %f25;
$L__BB4_16:
	bar.sync 	0;
	@%p14 bra 	$L__BB4_20;
	shl.b32 	%r64, %r1, 5;
	setp.ge.u32 	%p28, %r64, %r5;
	mov.f32 	%f249, 0f00000000;
	@%p28 bra 	$L__BB4_19;
	ld.shared.f32 	%f249, [%r6];
$L__BB4_19:
	mov.b32 	%r65, %f249;
	shfl.sync.down.b32	%r66|%p29, %r65, 16, 31, -1;
	mov.b32 	%f175, %r66;
	add.f32 	%f176, %f249, %f175;
	mov.b32 	%r67, %f176;
	shfl.sync.down.b32	%r68|%p30, %r67, 8, 31, -1;
	mov.b32 	%f177, %r68;
	add.f32 	%f178, %f176, %f177;
	mov.b32 	%r69, %f178;
	shfl.sync.down.b32	%r70|%p31, %r69, 4, 31, -1;
	mov.b32 	%f179, %r70;
	add.f32 	%f180, %f178, %f179;
	mov.b32 	%r71, %f180;
	shfl.sync.down.b32	%r72|%p32, %r71, 2, 31, -1;
	mov.b32 	%f181, %r72;
	add.f32 	%f182, %f180, %f181;
	mov.b32 	%r73, %f182;
	shfl.sync.down.b32	%r74|%p33, %r73, 1, 31, -1;
	mov.b32 	%f183, %r74;
	add.f32 	%f184, %f182, %f183;
	st.shared.f32 	[_ZZ6gpu_v5PKfPfiiE7shm_max], %f184;
$L__BB4_20:
	bar.sync 	0;
	ld.shared.f32 	%f185, [_ZZ6gpu_v5PKfPfiiE7shm_max];
	cvta.to.global.u64 	%rd6, %rd2;
	ld.global.f32 	%f186, [%rd1];
	sub.f32 	%f187, %f186, %f24;
	fma.rn.f32 	%f188, %f187, 0f3BBB989D, 0f3F000000;
	cvt.sat.f32.f32 	%f189, %f188;
	mov.f32 	%f190, 0f4B400001;
	mov.f32 	%f191, 0f437C0000;
	fma.rm.f32 	%f192, %f189, %f191, %f190;
	add.f32 	%f193, %f192, 0fCB40007F;
	neg.f32 	%f194, %f193;
	fma.rn.f32 	%f195, %f187, 0f3FB8AA3B, %f194;
	fma.rn.f32 	%f196, %f187, 0f32A57060, %f195;
	mov.b32 	%r75, %f192;
	shl.b32 	%r76, %r75, 23;
	mov.b32 	%f197, %r76;
	ex2.approx.ftz.f32 	%f198, %f196;
	mul.f32 	%f199, %f198, %f197;
	div.rn.f32 	%f200, %f199, %f185;
	add.s64 	%rd8, %rd6, %rd5;
	st.global.f32 	[%rd8], %f200;
	ld.global.f32 	%f201, [%rd1+4];
	sub.f32 	%f202, %f201, %f24;
	fma.rn.f32 	%f203, %f202, 0f3BBB989D, 0f3F000000;
	cvt.sat.f32.f32 	%f204, %f203;
	fma.rm.f32 	%f205, %f204, %f191, %f190;
	add.f32 	%f206, %f205, 0fCB40007F;
	neg.f32 	%f207, %f206;
	fma.rn.f32 	%f208, %f202, 0f3FB8AA3B, %f207;
	fma.rn.f32 	%f209, %f202, 0f32A57060, %f208;
	mov.b32 	%r77, %f205;
	shl.b32 	%r78, %r77, 23;
	mov.b32 	%f210, %r78;
	ex2.approx.ftz.f32 	%f211, %f209;
	mul.f32 	%f212, %f211, %f210;
	div.rn.f32 	%f213, %f212, %f185;
	st.global.f32 	[%rd8+4], %f213;
	ld.global.f32 	%f214, [%rd1+8];
	sub.f32 	%f215, %f214, %f24;
	fma.rn.f32 	%f216, %f215, 0f3BBB989D, 0f3F000000;
	cvt.sat.f32.f32 	%f217, %f216;
	fma.rm.f32 	%f218, %f217, %f191, %f190;
	add.f32 	%f219, %f218, 0fCB40007F;
	neg.f32 	%f220, %f219;
	fma.rn.f32 	%f221, %f215, 0f3FB8AA3B, %f220;
	fma.rn.f32 	%f222, %f215, 0f32A57060, %f221;
	mov.b32 	%r79, %f218;
	shl.b32 	%r80, %r79, 23;
	mov.b32 	%f223, %r80;
	ex2.approx.ftz.f32 	%f224, %f222;
	mul.f32 	%f225, %f224, %f223;
	div.rn.f32 	%f226, %f225, %f185;
	st.global.f32 	[%rd8+8], %f226;
	ld.global.f32 	%f227, [%rd1+12];
	sub.f32 	%f228, %f227, %f24;
	fma.rn.f32 	%f229, %f228, 0f3BBB989D, 0f3F000000;
	cvt.sat.f32.f32 	%f230, %f229;
	fma.rm.f32 	%f231, %f230, %f191, %f190;
	add.f32 	%f232, %f231, 0fCB40007F;
	neg.f32 	%f233, %f232;
	fma.rn.f32 	%f234, %f228, 0f3FB8AA3B, %f233;
	fma.rn.f32 	%f235, %f228, 0f32A57060, %f234;
	mov.b32 	%r81, %f231;
	shl.b32 	%r82, %r81, 23;
	mov.b32 	%f236, %r82;
	ex2.approx.ftz.f32 	%f237, %f235;
	mul.f32 	%f238, %f237, %f236;
	div.rn.f32 	%f239, %f238, %f185;
	st.global.f32 	[%rd8+12], %f239;
	ret;

}


// ===== COMPILED SASS (sm_100) =====

	.target	sm_100

	.elftype	@"ET_EXEC"


//--------------------- .note.nv.tkinfo           --------------------------
	.section	.note.nv.tkinfo,"",@"SHT_NOTE"
	.sectionflags	@"SHF_NOTE_NV_TKINFO"
	.tkinfo
        /*0018*/ 	.word	0x00000002
        /*0030*/ 	.string	""
        /*0030*/ 	.string	"ptxas"
        /*0030*/ 	.string	"Cuda compilation tools, release 13.0, V13.0.88"
        /*0030*/ 	.string	"Build cuda_13.0.r13.0/compiler.36424714_0"
        /*0030*/ 	.string	"-arch sm_100 -m 64 "



//--------------------- .note.nv.cuinfo           --------------------------
	.section	.note.nv.cuinfo,"",@"SHT_NOTE"
	.sectionflags	@"SHF_NOTE_NV_CUINFO"
        /*0018*/ 	.short	0x0002
        /*001a*/ 	.short	0x0064
        /*001c*/ 	.short	0x0082
	.zero		2


//--------------------- .nv.info                  --------------------------
	.section	.nv.info,"",@"SHT_CUDA_INFO"
	.align	4


	//----- nvinfo : EIATTR_REGCOUNT
	.align		4
        /*0000*/ 	.byte	0x04, 0x2f
        /*0002*/ 	.short	(.L_1 - .L_0)
	.align		4
.L_0:
        /*0004*/ 	.word	index@(_Z6gpu_v1PKfPfii)
        /*0008*/ 	.word	0x00000020


	//----- nvinfo : EIATTR_FRAME_SIZE
	.align		4
.L_1:
        /*000c*/ 	.byte	0x04, 0x11
        /*000e*/ 	.short	(.L_3 - .L_2)
	.align		4
.L_2:
        /*0010*/ 	.word	index@($__internal_4_$__cuda_sm3x_div_rn_noftz_f32_slowpath)
        /*0014*/ 	.word	0x00000000


	//----- nvinfo : EIATTR_FRAME_SIZE
	.align		4
.L_3:
        /*0018*/ 	.byte	0x04, 0x11
        /*001a*/ 	.short	(.L_5 - .L_4)
	.align		4
.L_4:
        /*001c*/ 	.word	index@(_Z6gpu_v1PKfPfii)
        /*0020*/ 	.word	0x00000000


	//----- nvinfo : EIATTR_REGCOUNT
	.align		4
.L_5:
        /*0024*/ 	.byte	0x04, 0x2f
        /*0026*/ 	.short	(.L_7 - .L_6)
	.align		4
.L_6:
        /*0028*/ 	.word	index@(_Z6gpu_v2PKfPfii)
        /*002c*/ 	.word	0x0000001c


	//----- nvinfo : EIATTR_FRAME_SIZE
	.align		4
.L_7:
        /*0030*/ 	.byte	0x04, 0x11
        /*0032*/ 	.short	(.L_9 - .L_8)
	.align		4
.L_8:
        /*0034*/ 	.word	index@($__internal_3_$__cuda_sm3x_div_rn_noftz_f32_slowpath)
        /*0038*/ 	.word	0x00000000


	//----- nvinfo : EIATTR_FRAME_SIZE
	.align		4
.L_9:
        /*003c*/ 	.byte	0x04, 0x11
        /*003e*/ 	.short	(.L_11 - .L_10)
	.align		4
.L_10:
        /*0040*/ 	.word	index@(_Z6gpu_v2PKfPfii)
        /*0044*/ 	.word	0x00000000


	//----- nvinfo : EIATTR_REGCOUNT
	.align		4
.L_11:
        /*0048*/ 	.byte	0x04, 0x2f
        /*004a*/ 	.short	(.L_13 - .L_12)
	.align		4
.L_12:
        /*004c*/ 	.word	index@(_Z6gpu_v3PKfPfii)
        /*0050*/ 	.word	0x0000001f


	//----- nvinfo : EIATTR_FRAME_SIZE
	.align		4
.L_13:
        /*0054*/ 	.byte	0x04, 0x11
        /*0056*/ 	.short	(.L_15 - .L_14)
	.align		4
.L_14:
        /*0058*/ 	.word	index@($__internal_2_$__cuda_sm3x_div_rn_noftz_f32_slowpath)
        /*005c*/ 	.word	0x00000000


	//----- nvinfo : EIATTR_FRAME_SIZE
	.align		4
.L_15:
        /*0060*/ 	.byte	0x04, 0x11
        /*0062*/ 	.short	(.L_17 - .L_16)
	.align		4
.L_16:
        /*0064*/ 	.word	index@(_Z6gpu_v3PKfPfii)
        /*0068*/ 	.word	0x00000000


	//----- nvinfo : EIATTR_REGCOUNT
	.align		4
.L_17:
        /*006c*/ 	.byte	0x04, 0x2f
        /*006e*/ 	.short	(.L_19 - .L_18)
	.align		4
.L_18:
        /*0070*/ 	.word	index@(_Z6gpu_v4PKfPfii)
        /*0074*/ 	.word	0x00000019


	//----- nvinfo : EIATTR_FRAME_SIZE
	.align		4
.L_19:
        /*0078*/ 	.byte	0x04, 0x11
        /*007a*/ 	.short	(.L_21 - .L_20)
	.align		4
.L_20:
        /*007c*/ 	.word	index@($__internal_1_$__cuda_sm3x_div_rn_noftz_f32_slowpath)
        /*0080*/ 	.word	0x00000000


	//----- nvinfo : EIATTR_FRAME_SIZE
	.align		4
.L_21:
        /*0084*/ 	.byte	0x04, 0x11
        /*0086*/ 	.short	(.L_23 - .L_22)
	.align		4
.L_22:
        /*0088*/ 	.word	index@(_Z6gpu_v4PKfPfii)
        /*008c*/ 	.word	0x00000000


	//----- nvinfo : EIATTR_REGCOUNT
	.align		4
.L_23:
        /*0090*/ 	.byte	0x04, 0x2f
        /*0092*/ 	.short	(.L_25 - .L_24)
	.align		4
.L_24:
        /*0094*/ 	.word	index@(_Z6gpu_v5PKfPfii)
        /*0098*/ 	.word	0x00000019


	//----- nvinfo : EIATTR_FRAME_SIZE
	.align		4
.L_25:
        /*009c*/ 	.byte	0x04, 0x11
        /*009e*/ 	.short	(.L_27 - .L_26)
	.align		4
.L_26:
        /*00a0*/ 	.word	index@($__internal_0_$__cuda_sm3x_div_rn_noftz_f32_slowpath)
        /*00a4*/ 	.word	0x00000000


	//----- nvinfo : EIATTR_FRAME_SIZE
	.align		4
.L_27:
        /*00a8*/ 	.byte	0x04, 0x11
        /*00aa*/ 	.short	(.L_29 - .L_28)
	.align		4
.L_28:
        /*00ac*/ 	.word	index@(_Z6gpu_v5PKfPfii)
        /*00b0*/ 	.word	0x00000000


	//----- nvinfo : EIATTR_MIN_STACK_SIZE
	.align		4
.L_29:
        /*00b4*/ 	.byte	0x04, 0x12
        /*00b6*/ 	.short	(.L_31 - .L_30)
	.align		4
.L_30:
        /*00b8*/ 	.word	index@(_Z6gpu_v5PKfPfii)
        /*00bc*/ 	.word	0x00000000


	//----- nvinfo : EIATTR_MIN_STACK_SIZE
	.align		4
.L_31:
        /*00c0*/ 	.byte	0x04, 0x12
        /*00c2*/ 	.short	(.L_33 - .L_32)
	.align		4
.L_32:
        /*00c4*/ 	.word	index@(_Z6gpu_v4PKfPfii)
        /*00c8*/ 	.word	0x00000000


	//----- nvinfo : EIATTR_MIN_STACK_SIZE
	.align		4
.L_33:
        /*00cc*/ 	.byte	0x04, 0x12
        /*00ce*/ 	.short	(.L_35 - .L_34)
	.align		4
.L_34:
        /*00d0*/ 	.word	index@(_Z6gpu_v3PKfPfii)
        /*00d4*/ 	.word	0x00000000


	//----- nvinfo : EIATTR_MIN_STACK_SIZE
	.align		4
.L_35:
        /*00d8*/ 	.byte	0x04, 0x12
        /*00da*/ 	.short	(.L_37 - .L_36)
	.align		4
.L_36:
        /*00dc*/ 	.word	index@(_Z6gpu_v2PKfPfii)
        /*00e0*/ 	.word	0x00000000


	//----- nvinfo : EIATTR_MIN_STACK_SIZE
	.align		4
.L_37:
        /*00e4*/ 	.byte	0x04, 0x12
        /*00e6*/ 	.short	(.L_39 - .L_38)
	.align		4
.L_38:
        /*00e8*/ 	.word	index@(_Z6gpu_v1PKfPfii)
        /*00ec*/ 	.word	0x00000000
.L_39:


//--------------------- .nv.compat                --------------------------
	.section	.nv.compat,"",@"SHT_CUDA_COMPAT_INFO"
	.align	4
        /*0000*/ 	.byte	0x02, 0x09, 0x00, 0x00, 0x02, 0x02, 0x01, 0x00, 0x02, 0x05, 0x05, 0x00, 0x03, 0x07, 0x01, 0x01
        /*0010*/ 	.byte	0x02, 0x03, 0x00, 0x00, 0x02, 0x06, 0x01, 0x00, 0x04, 0x0b, 0x08, 0x00, 0x01, 0x00, 0x00, 0x00
        /*0020*/ 	.byte	0x00, 0x00, 0x00, 0x00


//--------------------- .nv.info._Z6gpu_v5PKfPfii --------------------------
	.section	.nv.info._Z6gpu_v5PKfPfii,"",@"SHT_CUDA_INFO"
	.sectionflags	@""
	.align	4


	//----- nvinfo : EIATTR_CUDA_API_VERSION
	.align		4
        /*0000*/ 	.byte	0x04, 0x37
        /*0002*/ 	.short	(.L_41 - .L_40)
.L_40:
        /*0004*/ 	.word	0x00000082


	//----- nvinfo : EIATTR_KPARAM_INFO
	.align		4
.L_41:
        /*0008*/ 	.byte	0x04, 0x17
        /*000a*/ 	.short	(.L_43 - .L_42)
.L_42:
        /*000c*/ 	.word	0x00000000
        /*0010*/ 	.short	0x0003
        /*0012*/ 	.short	0x0014
        /*0014*/ 	.byte	0x00, 0xf0, 0x11, 0x00


	//----- nvinfo : EIATTR_KPARAM_INFO
	.align		4
.L_43:
        /*0018*/ 	.byte	0x04, 0x17
        /*001a*/ 	.short	(.L_45 - .L_44)
.L_44:
        /*001c*/ 	.word	0x00000000
        /*0020*/ 	.short	0x0002
        /*0022*/ 	.short	0x0010
        /*0024*/ 	.byte	0x00, 0xf0, 0x11, 0x00


	//----- nvinfo : EIATTR_KPARAM_INFO
	.align		4
.L_45:
        /*0028*/ 	.byte	0x04, 0x17
        /*002a*/ 	.short	(.L_47 - .L_46)
.L_46:
        /*002c*/ 	.word	0x00000000
        /*0030*/ 	.short	0x0001
        /*0032*/ 	.short	0x0008
        /*0034*/ 	.byte	0x00, 0xf5, 0x21, 0x00


	//----- nvinfo : EIATTR_KPARAM_INFO
	.align		4
.L_47:
        /*0038*/ 	.byte	0x04, 0x17
        /*003a*/ 	.short	(.L_49 - .L_48)
.L_48:
        /*003c*/ 	.word	0x00000000
        /*0040*/ 	.short	0x0000
        /*0042*/ 	.short	0x0000
        /*0044*/ 	.byte	0x00, 0xf5, 0x21, 0x00


	//----- nvinfo : EIATTR_SPARSE_MMA_MASK
	.align		4
.L_49:
        /*0048*/ 	.byte	0x03, 0x50
        /*004a*/ 	.short	0x0000


	//----- nvinfo : EIATTR_MAXREG_COUNT
	.align		4
        /*004c*/ 	.byte	0x03, 0x1b
        /*004e*/ 	.short	0x00ff


	//----- nvinfo : EIATTR_NUM_BARRIERS
	.align		4
        /*0050*/ 	.byte	0x02, 0x4c
        /*0052*/ 	.byte	0x01
	.zero		1


	//----- nvinfo : EIATTR_MERCURY_ISA_VERSION
	.align		4
        /*0054*/ 	.byte	0x03, 0x5f
        /*0056*/ 	.short	0x0101


	//----- nvinfo : EIATTR_COOP_GROUP_MASK_REGIDS
	.align		4
        /*0058*/ 	.byte	0x04, 0x29
        /*005a*/ 	.short	(.L_51 - .L_50)


	//   ....[0]....
.L_50:
        /*005c*/ 	.word	0xffffffff


	//   ....[1]....
        /*0060*/ 	.word	0xffffffff


	//   ....[2]....
        /*0064*/ 	.word	0xffffffff


	//   ....[3]....
        /*0068*/ 	.word	0xffffffff


	//   ....[4]....
        /*006c*/ 	.word	0xffffffff


	//   ....[5]....
        /*0070*/ 	.word	0xffffffff


	//   ....[6]....
        /*0074*/ 	.word	0xffffffff


	//   ....[7]....
        /*0078*/ 	.word	0xffffffff


	//   ....[8]....
        /*007c*/ 	.word	0xffffffff


	//   ....[9]....
        /*0080*/ 	.word	0xffffffff


	//   ....[10]....
        /*0084*/ 	.word	0xffffffff


	//   ....[11]....
        /*0088*/ 	.word	0xffffffff


	//   ....[12]....
        /*008c*/ 	.word	0xffffffff


	//   ....[13]....
        /*0090*/ 	.word	0xffffffff


	//   ....[14]....
        /*0094*/ 	.word	0xffffffff


	//   ....[15]....
        /*0098*/ 	.word	0xffffffff


	//   ....[16]....
        /*009c*/ 	.word	0xffffffff


	//   ....[17]....
        /*00a0*/ 	.word	0xffffffff


	//   ....[18]....
        /*00a4*/ 	.word	0xffffffff


	//   ....[19]....
        /*00a8*/ 	.word	0xffffffff


	//   ....[20]....
        /*00ac*/ 	.word	0x05000013


	//   ....[21]....
        /*00b0*/ 	.word	0x05000013


	//   ....[22]....
        /*00b4*/ 	.word	0x05000013


	//   ....[23]....
        /*00b8*/ 	.word	0x05000013


	//   ....[24]....
        /*00bc*/ 	.word	0x05000013


	//   ....[25]....
        /*00c0*/ 	.word	0x05000013


	//   ....[26]....
        /*00c4*/ 	.word	0x05000013


	//   ....[27]....
        /*00c8*/ 	.word	0x05000013


	//   ....[28]....
        /*00cc*/ 	.word	0x05000013


	//   ....[29]....
        /*00d0*/ 	.word	0x05000013


	//----- nvinfo : EIATTR_COOP_GROUP_INSTR_OFFSETS
	.align		4
.L_51:
        /*00d4*/ 	.byte	0x04, 0x28
        /*00d6*/ 	.short	(.L_53 - .L_52)


	//   ....[0]....
.L_52:
        /*00d8*/ 	.word	0x00000670


	//   ....[1]....
        /*00dc*/ 	.word	0x000006c0


	//   ....[2]....
        /*00e0*/ 	.word	0x000006f0


	//   ....[3]....
        /*00e4*/ 	.word	0x00000710


	//   ....[4]....
        /*00e8*/ 	.word	0x00000740


	//   ....[5]....
        /*00ec*/ 	.word	0x000008b0


	//   ....[6]....
        /*00f0*/ 	.word	0x000008d0


	//   ....[7]....
        /*00f4*/ 	.word	0x000008f0


	//   ....[8]....
        /*00f8*/ 	.word	0x00000910


	//   ....[9]....
        /*00fc*/ 	.word	0x00000930


	//   ....[10]....
        /*0100*/ 	.word	0x00000a40


	//   ....[11]....
        /*0104*/ 	.word	0x00000a60


	//   ....[12]....
        /*0108*/ 	.word	0x00000a80


	//   ....[13]....
        /*010c*/ 	.word	0x00000aa0


	//   ....[14]....
        /*0110*/ 	.word	0x00000ac0


	//   ....[15]....
        /*0114*/ 	.word	0x00000b70


	//   ....[16]....
        /*0118*/ 	.word	0x00000b90


	//   ....[17]....
        /*011c*/ 	.word	0x00000bb0


	//   ....[18]....
        /*0120*/ 	.word	0x00000bd0


	//   ....[19]....
        /*0124*/ 	.word	0x00000bf0


	//   ....[20]....
        /*0128*/ 	.word	0x00001360


	//   ....[21]....
        /*012c*/ 	.word	0x000013d0


	//   ....[22]....
        /*0130*/ 	.word	0x00001440


	//   ....[23]....
        /*0134*/ 	.word	0x000014b0


	//   ....[24]....
        /*0138*/ 	.word	0x00001520


	//   ....[25]....
        /*013c*/ 	.word	0x000015a0


	//   ....[26]....
        /*0140*/ 	.word	0x00001610


	//   ....[27]....
        /*0144*/ 	.word	0x00001680


	//   ....[28]....
        /*0148*/ 	.word	0x000016f0


	//   ....[29]....
        /*014c*/ 	.word	0x00001760


	//----- nvinfo : EIATTR_VRC_CTA_INIT_COUNT
	.align		4
.L_53:
        /*0150*/ 	.byte	0x02, 0x4a
	.zero		1
	.zero		1


	//----- nvinfo : EIATTR_EXIT_INSTR_OFFSETS
	.align		4
        /*0154*/ 	.byte	0x04, 0x1c
        /*0156*/ 	.short	(.L_55 - .L_54)


	//   ....[0]....
.L_54:
        /*0158*/ 	.word	0x00001300


	//----- nvinfo : EIATTR_CRS_STACK_SIZE
	.align		4
.L_55:
        /*015c*/ 	.byte	0x04, 0x1e
        /*015e*/ 	.short	(.L_57 - .L_56)
.L_56:
        /*0160*/ 	.word	0x00000000


	//----- nvinfo : EIATTR_CBANK_PARAM_SIZE
	.align		4
.L_57:
        /*0164*/ 	.byte	0x03, 0x19
        /*0166*/ 	.short	0x0018


	//----- nvinfo : EIATTR_PARAM_CBANK
	.align		4
        /*0168*/ 	.byte	0x04, 0x0a
        /*016a*/ 	.short	(.L_59 - .L_58)
	.align		4
.L_58:
        /*016c*/ 	.word	index@(.nv.constant0._Z6gpu_v5PKfPfii)
        /*0170*/ 	.short	0x0380
        /*0172*/ 	.short	0x0018


	//----- nvinfo : EIATTR_SW_WAR
	.align		4
.L_59:
        /*0174*/ 	.byte	0x04, 0x36
        /*0176*/ 	.short	(.L_61 - .L_60)
.L_60:
        /*0178*/ 	.word	0x00000008
.L_61:


//--------------------- .nv.info._Z6gpu_v4PKfPfii --------------------------
	.section	.nv.info._Z6gpu_v4PKfPfii,"",@"SHT_CUDA_INFO"
	.sectionflags	@""
	.align	4


	//----- nvinfo : EIATTR_CUDA_API_VERSION
	.align		4
        /*0000*/ 	.byte	0x04, 0x37
        /*0002*/ 	.short	(.L_63 - .L_62)
.L_62:
        /*0004*/ 	.word	0x00000082


	//----- nvinfo : EIATTR_KPARAM_INFO
	.align		4
.L_63:
        /*0008*/ 	.byte	0x04, 0x17
        /*000a*/ 	.short	(.L_65 - .L_64)
.L_64:
        /*000c*/ 	.word	0x00000000
        /*0010*/ 	.short	0x0003
        /*0012*/ 	.short	0x0014
        /*0014*/ 	.byte	0x00, 0xf0, 0x11, 0x00


	//----- nvinfo : EIATTR_KPARAM_INFO
	.align		4
.L_65:
        /*0018*/ 	.byte	0x04, 0x17
        /*001a*/ 	.short	(.L_67 - .L_66)
.L_66:
        /*001c*/ 	.word	0x00000000
        /*0020*/ 	.short	0x0002
        /*0022*/ 	.short	0x0010
        /*0024*/ 	.byte	0x00, 0xf0, 0x11, 0x00


	//----- nvinfo : EIATTR_KPARAM_INFO
	.align		4
.L_67:
        /*0028*/ 	.byte	0x04, 0x17
        /*002a*/ 	.short	(.L_69 - .L_68)
.L_68:
        /*002c*/ 	.word	0x00000000
        /*0030*/ 	.short	0x0001
        /*0032*/ 	.short	0x0008
        /*0034*/ 	.byte	0x00, 0xf5, 0x21, 0x00


	//----- nvinfo : EIATTR_KPARAM_INFO
	.align		4
.L_69:
        /*0038*/ 	.byte	0x04, 0x17
        /*003a*/ 	.short	(.L_71 - .L_70)
.L_70:
        /*003c*/ 	.word	0x00000000
        /*0040*/ 	.short	0x0000
        /*0042*/ 	.short	0x0000
        /*0044*/ 	.byte	0x00, 0xf5, 0x21, 0x00


	//----- nvinfo : EIATTR_SPARSE_MMA_MASK
	.align		4
.L_71:
        /*0048*/ 	.byte	0x03, 0x50
        /*004a*/ 	.short	0x0000


	//----- nvinfo : EIATTR_MAXREG_COUNT
	.align		4
        /*004c*/ 	.byte	0x03, 0x1b
        /*004e*/ 	.short	0x00ff


	//----- nvinfo : EIATTR_NUM_BARRIERS
	.align		4
        /*0050*/ 	.byte	0x02, 0x4c
        /*0052*/ 	.byte	0x01
	.zero		1


	//----- nvinfo : EIATTR_MERCURY_ISA_VERSION
	.align		4
        /*0054*/ 	.byte	0x03, 0x5f
        /*0056*/ 	.short	0x0101


	//----- nvinfo : EIATTR_COOP_GROUP_MASK_REGIDS
	.align		4
        /*0058*/ 	.byte	0x04, 0x29
        /*005a*/ 	.short	(.L_73 - .L_72)


	//   ....[0]....
.L_72:
        /*005c*/ 	.word	0xffffffff


	//   ....[1]....
        /*0060*/ 	.word	0xffffffff


	//   ....[2]....
        /*0064*/ 	.word	0xffffffff


	//   ....[3]....
        /*0068*/ 	.word	0xffffffff


	//   ....[4]....
        /*006c*/ 	.word	0xffffffff


	//   ....[5]....
        /*0070*/ 	.word	0xffffffff


	//   ....[6]....
        /*0074*/ 	.word	0xffffffff


	//   ....[7]....
        /*0078*/ 	.word	0xffffffff


	//   ....[8]....
        /*007c*/ 	.word	0xffffffff


	//   ....[9]....
        /*0080*/ 	.word	0xffffffff


	//   ....[10]....
        /*0084*/ 	.word	0xffffffff


	//   ....[11]....
        /*0088*/ 	.word	0xffffffff


	//   ....[12]....
        /*008c*/ 	.word	0xffffffff


	//   ....[13]....
        /*0090*/ 	.word	0xffffffff


	//   ....[14]....
        /*0094*/ 	.word	0xffffffff


	//   ....[15]....
        /*0098*/ 	.word	0xffffffff


	//   ....[16]....
        /*009c*/ 	.word	0xffffffff


	//   ....[17]....
        /*00a0*/ 	.word	0xffffffff


	//   ....[18]....
        /*00a4*/ 	.word	0xffffffff


	//   ....[19]....
        /*00a8*/ 	.word	0xffffffff


	//   ....[20]....
        /*00ac*/ 	.word	0x05000013


	//   ....[21]....
        /*00b0*/ 	.word	0x05000013


	//   ....[22]....
        /*00b4*/ 	.word	0x05000013


	//   ....[23]....
        /*00b8*/ 	.word	0x05000013


	//   ....[24]....
        /*00bc*/ 	.word	0x05000013


	//   ....[25]....
        /*00c0*/ 	.word	0x05000013


	//   ....[26]....
        /*00c4*/ 	.word	0x05000013


	//   ....[27]....
        /*00c8*/ 	.word	0x05000013


	//   ....[28]....
        /*00cc*/ 	.word	0x05000013


	//   ....[29]....
        /*00d0*/ 	.word	0x05000013


	//----- nvinfo : EIATTR_COOP_GROUP_INSTR_OFFSETS
	.align		4
.L_73:
        /*00d4*/ 	.byte	0x04, 0x28
        /*00d6*/ 	.short	(.L_75 - .L_74)


	//   ....[0]....
.L_74:
        /*00d8*/ 	.word	0x000001c0


	//   ....[1]....
        /*00dc*/ 	.word	0x00000220


	//   ....[2]....
        /*00e0*/ 	.word	0x00000260


	//   ....[3]....
        /*00e4*/ 	.word	0x00000290


	//   ....[4]....
        /*00e8*/ 	.word	0x000002c0


	//   ....[5]....
        /*00ec*/ 	.word	0x00000430


	//   ....[6]....
        /*00f0*/ 	.word	0x00000450


	//   ....[7]....
        /*00f4*/ 	.word	0x00000470


	//   ....[8]....
        /*00f8*/ 	.word	0x00000490


	//   ....[9]....
        /*00fc*/ 	.word	0x000004b0


	//   ....[10]....
        /*0100*/ 	.word	0x000005c0


	//   ....[11]....
        /*0104*/ 	.word	0x000005e0


	//   ....[12]....
        /*0108*/ 	.word	0x00000600


	//   ....[13]....
        /*010c*/ 	.word	0x00000620


	//   ....[14]....
        /*0110*/ 	.word	0x00000640


	//   ....[15]....
        /*0114*/ 	.word	0x000006f0


	//   ....[16]....
        /*0118*/ 	.word	0x00000710


	//   ....[17]....
        /*011c*/ 	.word	0x00000730


	//   ....[18]....
        /*0120*/ 	.word	0x00000750


	//   ....[19]....
        /*0124*/ 	.word	0x00000770


	//   ....[20]....
        /*0128*/ 	.word	0x000009d0


	//   ....[21]....
        /*012c*/ 	.word	0x00000a40


	//   ....[22]....
        /*0130*/ 	.word	0x00000ab0


	//   ....[23]....
        /*0134*/ 	.word	0x00000b20


	//   ....[24]....
        /*0138*/ 	.word	0x00000b90


	//   ....[25]....
        /*013c*/ 	.word	0x00000c10


	//   ....[26]....
        /*0140*/ 	.word	0x00000c80


	//   ....[27]....
        /*0144*/ 	.word	0x00000cf0


	//   ....[28]....
        /*0148*/ 	.word	0x00000d60


	//   ....[29]....
        /*014c*/ 	.word	0x00000dd0


	//----- nvinfo : EIATTR_VRC_CTA_INIT_COUNT
	.align		4
.L_75:
        /*0150*/ 	.byte	0x02, 0x4a
	.zero		1
	.zero		1


	//----- nvinfo : EIATTR_EXIT_INSTR_OFFSETS
	.align		4
        /*0154*/ 	.byte	0x04, 0x1c
        /*0156*/ 	.short	(.L_77 - .L_76)


	//   ....[0]....
.L_76:
        /*0158*/ 	.word	0x00000970


	//----- nvinfo : EIATTR_CRS_STACK_SIZE
	.align		4
.L_77:
        /*015c*/ 	.byte	0x04, 0x1e
        /*015e*/ 	.short	(.L_79 - .L_78)
.L_78:
        /*0160*/ 	.word	0x00000000


	//----- nvinfo : EIATTR_CBANK_PARAM_SIZE
	.align		4
.L_79:
        /*0164*/ 	.byte	0x03, 0x19
        /*0166*/ 	.short	0x0018


	//----- nvinfo : EIATTR_PARAM_CBANK
	.align		4
        /*0168*/ 	.byte	0x04, 0x0a
        /*016a*/ 	.short	(.L_81 - .L_80)
	.align		4
.L_80:
        /*016c*/ 	.word	index@(.nv.constant0._Z6gpu_v4PKfPfii)
        /*0170*/ 	.short	0x0380
        /*0172*/ 	.short	0x0018


	//----- nvinfo : EIATTR_SW_WAR
	.align		4
.L_81:
        /*0174*/ 	.byte	0x04, 0x36
        /*0176*/ 	.short	(.L_83 - .L_82)
.L_82:
        /*0178*/ 	.word	0x00000008
.L_83:


//--------------------- .nv.info._Z6gpu_v3PKfPfii --------------------------
	.section	.nv.info._Z6gpu_v3PKfPfii,"",@"SHT_CUDA_INFO"
	.sectionflags	@""
	.align	4


	//----- nvinfo : EIATTR_CUDA_API_VERSION
	.align		4
        /*0000*/ 	.byte	0x04, 0x37
        /*0002*/ 	.short	(.L_85 - .L_84)
.L_84:
        /*0004*/ 	.word	0x00000082


	//----- nvinfo : EIATTR_KPARAM_INFO
	.align		4
.L_85:
        /*0008*/ 	.byte	0x04, 0x17
        /*000a*/ 	.short	(.L_87 - .L_86)
.L_86:
        /*000c*/ 	.word	0x00000000
        /*0010*/ 	.short	0x0003
        /*0012*/ 	.short	0x0014
        /*0014*/ 	.byte	0x00, 0xf0, 0x11, 0x00


	//----- nvinfo : EIATTR_KPARAM_INFO
	.align		4
.L_87:
        /*0018*/ 	.byte	0x04, 0x17
        /*001a*/ 	.short	(.L_89 - .L_88)
.L_88:
        /*001c*/ 	.word	0x00000000
        /*0020*/ 	.short	0x0002
        /*0022*/ 	.short	0x0010
        /*0024*/ 	.byte	0x00, 0xf0, 0x11, 0x00


	//----- nvinfo : EIATTR_KPARAM_INFO
	.align		4
.L_89:
        /*0028*/ 	.byte	0x04, 0x17
        /*002a*/ 	.short	(.L_91 - .L_90)
.L_90:
        /*002c*/ 	.word	0x00000000
        /*0030*/ 	.short	0x0001
        /*0032*/ 	.short	0x0008
        /*0034*/ 	.byte	0x00, 0xf5, 0x21, 0x00


	//----- nvinfo : EIATTR_KPARAM_INFO
	.align		4
.L_91:
        /*0038*/ 	.byte	0x04, 0x17
        /*003a*/ 	.short	(.L_93 - .L_92)
.L_92:
        /*003c*/ 	.word	0x00000000
        /*0040*/ 	.short	0x0000
        /*0042*/ 	.short	0x0000
        /*0044*/ 	.byte	0x00, 0xf5, 0x21, 0x00


	//----- nvinfo : EIATTR_SPARSE_MMA_MASK
	.align		4
.L_93:
        /*0048*/ 	.byte	0x03, 0x50
        /*004a*/ 	.short	0x0000


	//----- nvinfo : EIATTR_MAXREG_COUNT
	.align		4
        /*004c*/ 	.byte	0x03, 0x1b
        /*004e*/ 	.short	0x00ff


	//----- nvinfo : EIATTR_NUM_BARRIERS
	.align		4
        /*0050*/ 	.byte	0x02, 0x4c
        /*0052*/ 	.byte	0x01
	.zero		1


	//----- nvinfo : EIATTR_MERCURY_ISA_VERSION
	.align		4
        /*0054*/ 	.byte	0x03, 0x5f
        /*0056*/ 	.short	0x0101


	//----- nvinfo : EIATTR_VRC_CTA_INIT_COUNT
	.align		4
        /*0058*/ 	.byte	0x02, 0x4a
	.zero		1
	.zero		1


	//----- nvinfo : EIATTR_EXIT_INSTR_OFFSETS
	.align		4
        /*005c*/ 	.byte	0x04, 0x1c
        /*005e*/ 	.short	(.L_95 - .L_94)


	//   ....[0]....
.L_94:
        /*0060*/ 	.word	0x000011c0


	//   ....[1]....
        /*0064*/ 	.word	0x000019f0


	//   ....[2]....
        /*0068*/ 	.word	0x00001c70


	//----- nvinfo : EIATTR_CRS_STACK_SIZE
	.align		4
.L_95:
        /*006c*/ 	.byte	0x04, 0x1e
        /*006e*/ 	.short	(.L_97 - .L_96)
.L_96:
        /*0070*/ 	.word	0x00000000


	//----- nvinfo : EIATTR_CBANK_PARAM_SIZE
	.align		4
.L_97:
        /*0074*/ 	.byte	0x03, 0x19
        /*0076*/ 	.short	0x0018


	//----- nvinfo : EIATTR_PARAM_CBANK
	.align		4
        /*0078*/ 	.byte	0x04, 0x0a
        /*007a*/ 	.short	(.L_99 - .L_98)
	.align		4
.L_98:
        /*007c*/ 	.word	index@(.nv.constant0._Z6gpu_v3PKfPfii)
        /*0080*/ 	.short	0x0380
        /*0082*/ 	.short	0x0018


	//----- nvinfo : EIATTR_SW_WAR
	.align		4
.L_99:
        /*0084*/ 	.byte	0x04, 0x36
        /*0086*/ 	.short	(.L_101 - .L_100)
.L_100:
        /*0088*/ 	.word	0x00000008
.L_101:


//--------------------- .nv.info._Z6gpu_v2PKfPfii --------------------------
	.section	.nv.info._Z6gpu_v2PKfPfii,"",@"SHT_CUDA_INFO"
	.sectionflags	@""
	.align	4


	//----- nvinfo : EIATTR_CUDA_API_VERSION
	.align		4
        /*0000*/ 	.byte	0x04, 0x37
        /*0002*/ 	.short	(.L_103 - .L_102)
.L_102:
        /*0004*/ 	.word	0x00000082


	//----- nvinfo : EIATTR_KPARAM_INFO
	.align		4
.L_103:
        /*0008*/ 	.byte	0x04, 0x17
        /*000a*/ 	.short	(.L_105 - .L_104)
.L_104:
        /*000c*/ 	.word	0x00000000
        /*0010*/ 	.short	0x0003
        /*0012*/ 	.short	0x0014
        /*0014*/ 	.byte	0x00, 0xf0, 0x11, 0x00


	//----- nvinfo : EIATTR_KPARAM_INFO
	.align		4
.L_105:
        /*0018*/ 	.byte	0x04, 0x17
        /*001a*/ 	.short	(.L_107 - .L_106)
.L_106:
        /*001c*/ 	.word	0x00000000
        /*0020*/ 	.short	0x0002
        /*0022*/ 	.short	0x0010
        /*0024*/ 	.byte	0x00, 0xf0, 0x11, 0x00


	//----- nvinfo : EIATTR_KPARAM_INFO
	.align		4
.L_107:
        /*0028*/ 	.byte	0x04, 0x17
        /*002a*/ 	.short	(.L_109 - .L_108)
.L_108:
        /*002c*/ 	.word	0x00000000
        /*0030*/ 	.short	0x0001
        /*0032*/ 	.short	0x0008
        /*0034*/ 	.byte	0x00, 0xf5, 0x21, 0x00


	//----- nvinfo : EIATTR_KPARAM_INFO
	.align		4
.L_109:
        /*0038*/ 	.byte	0x04, 0x17
        /*003a*/ 	.short	(.L_111 - .L_110)
.L_110:
        /*003c*/ 	.word	0x00000000
        /*0040*/ 	.short	0x0000
        /*0042*/ 	.short	0x0000
        /*0044*/ 	.byte	0x00, 0xf5, 0x21, 0x00


	//----- nvinfo : EIATTR_SPARSE_MMA_MASK
	.align		4
.L_111:
        /*0048*/ 	.byte	0x03, 0x50
        /*004a*/ 	.short	0x0000


	//----- nvinfo : EIATTR_MAXREG_COUNT
	.align		4
        /*004c*/ 	.byte	0x03, 0x1b
        /*004e*/ 	.short	0x00ff


	//----- nvinfo : EIATTR_MERCURY_ISA_VERSION
	.align		4
        /*0050*/ 	.byte	0x03, 0x5f
        /*0052*/ 	.short	0x0101


	//----- nvinfo : EIATTR_VRC_CTA_INIT_COUNT
	.align		4
        /*0054*/ 	.byte	0x02, 0x4a
	.zero		1
	.zero		1


	//----- nvinfo : EIATTR_EXIT_INSTR_OFFSETS
	.align		4
        /*0058*/ 	.byte	0x04, 0x1c
        /*005a*/ 	.short	(.L_113 - .L_112)


	//   ....[0]....
.L_112:
        /*005c*/ 	.word	0x000013e0


	//   ....[1]....
        /*0060*/ 	.word	0x00002260


	//   ....[2]....
        /*0064*/ 	.word	0x000029a0


	//   ....[3]....
        /*0068*/ 	.word	0x00002da0


	//   ....[4]....
        /*006c*/ 	.word	0x00002fa0


	//----- nvinfo : EIATTR_CRS_STACK_SIZE
	.align		4
.L_113:
        /*0070*/ 	.byte	0x04, 0x1e
        /*0072*/ 	.short	(.L_115 - .L_114)
.L_114:
        /*0074*/ 	.word	0x00000000


	//----- nvinfo : EIATTR_CBANK_PARAM_SIZE
	.align		4
.L_115:
        /*0078*/ 	.byte	0x03, 0x19
        /*007a*/ 	.short	0x0018


	//----- nvinfo : EIATTR_PARAM_CBANK
	.align		4
        /*007c*/ 	.byte	0x04, 0x0a
        /*007e*/ 	.short	(.L_117 - .L_116)
	.align		4
.L_116:
        /*0080*/ 	.word	index@(.nv.constant0._Z6gpu_v2PKfPfii)
        /*0084*/ 	.short	0x0380
        /*0086*/ 	.short	0x0018


	//----- nvinfo : EIATTR_SW_WAR
	.align		4
.L_117:
        /*0088*/ 	.byte	0x04, 0x36
        /*008a*/ 	.short	(.L_119 - .L_118)
.L_118:
        /*008c*/ 	.word	0x00000008
.L_119:


//--------------------- .nv.info._Z6gpu_v1PKfPfii --------------------------
	.section	.nv.info._Z6gpu_v1PKfPfii,"",@"SHT_CUDA_INFO"
	.sectionflags	@""
	.align	4


	//----- nvinfo : EIATTR_CUDA_API_VERSION
	.align		4
        /*0000*/ 	.byte	0x04, 0x37
        /*0002*/ 	.short	(.L_121 - .L_120)
.L_120:
        /*0004*/ 	.word	0x00000082


	//----- nvinfo : EIATTR_KPARAM_INFO
	.align		4
.L_121:
        /*0008*/ 	.byte	0x04, 0x17
        /*000a*/ 	.short	(.L_123 - .L_122)
.L_122:
        /*000c*/ 	.word	0x00000000
        /*0010*/ 	.short	0x0003
        /*0012*/ 	.short	0x0014
        /*0014*/ 	.byte	0x00, 0xf0, 0x11, 0x00


	//----- nvinfo : EIATTR_KPARAM_INFO
	.align		4
.L_123:
        /*0018*/ 	.byte	0x04, 0x17
        /*001a*/ 	.short	(.L_125 - .L_124)
.L_124:
        /*001c*/ 	.word	0x00000000
        /*0020*/ 	.short	0x0002
        /*0022*/ 	.short	0x0010
        /*0024*/ 	.byte	0x00, 0xf0, 0x11, 0x00


	//----- nvinfo : EIATTR_KPARAM_INFO
	.align		4
.L_125:
        /*0028*/ 	.byte	0x04, 0x17
        /*002a*/ 	.short	(.L_127 - .L_126)
.L_126:
        /*002c*/ 	.word	0x00000000
        /*0030*/ 	.short	0x0001
        /*0032*/ 	.short	0x0008
        /*0034*/ 	.byte	0x00, 0xf5, 0x21, 0x00


	//----- nvinfo : EIATTR_KPARAM_INFO
	.align		4
.L_127:
        /*0038*/ 	.byte	0x04, 0x17
        /*003a*/ 	.short	(.L_129 - .L_128)
.L_128:
        /*003c*/ 	.word	0x00000000
        /*0040*/ 	.short	0x0000
        /*0042*/ 	.short	0x0000
        /*0044*/ 	.byte	0x00, 0xf5, 0x21, 0x00


	//----- nvinfo : EIATTR_SPARSE_MMA_MASK
	.align		4
.L_129:
        /*0048*/ 	.byte	0x03, 0x50
        /*004a*/ 	.short	0x0000


	//----- nvinfo : EIATTR_MAXREG_COUNT
	.align		4
        /*004c*/ 	.byte	0x03, 0x1b
        /*004e*/ 	.short	0x00ff


	//----- nvinfo : EIATTR_MERCURY_ISA_VERSION
	.align		4
        /*0050*/ 	.byte	0x03, 0x5f
        /*0052*/ 	.short	0x0101


	//----- nvinfo : EIATTR_VRC_CTA_INIT_COUNT
	.align		4
        /*0054*/ 	.byte	0x02, 0x4a
	.zero		1
	.zero		1


	//----- nvinfo : EIATTR_EXIT_INSTR_OFFSETS
	.align		4
        /*0058*/ 	.byte	0x04, 0x1c
        /*005a*/ 	.short	(.L_131 - .L_130)


	//   ....[0]....
.L_130:
        /*005c*/ 	.word	0x00001610


	//   ....[1]....
        /*0060*/ 	.word	0x00002490


	//   ....[2]....
        /*0064*/ 	.word	0x00002bd0


	//   ....[3]....
        /*0068*/ 	.word	0x00002fd0


	//   ....[4]....
        /*006c*/ 	.word	0x000031d0


	//----- nvinfo : EIATTR_CRS_STACK_SIZE
	.align		4
.L_131:
        /*0070*/ 	.byte	0x04, 0x1e
        /*0072*/ 	.short	(.L_133 - .L_132)
.L_132:
        /*0074*/ 	.word	0x00000000


	//----- nvinfo : EIATTR_CBANK_PARAM_SIZE
	.align		4
.L_133:
        /*0078*/ 	.byte	0x03, 0x19
        /*007a*/ 	.short	0x0018


	//----- nvinfo : EIATTR_PARAM_CBANK
	.align		4
        /*007c*/ 	.byte	0x04, 0x0a
        /*007e*/ 	.short	(.L_135 - .L_134)
	.align		4
.L_134:
        /*0080*/ 	.word	index@(.nv.constant0._Z6gpu_v1PKfPfii)
        /*0084*/ 	.short	0x0380
        /*0086*/ 	.short	0x0018


	//----- nvinfo : EIATTR_SW_WAR
	.align		4
.L_135:
        /*0088*/ 	.byte	0x04, 0x36
        /*008a*/ 	.short	(.L_137 - .L_136)
.L_136:
        /*008c*/ 	.word	0x00000008
.L_137:


//--------------------- .nv.callgraph             --------------------------
	.section	.nv.callgraph,"",@"SHT_CUDA_CALLGRAPH"
	.align	4
	.sectionentsize	8
	.align		4
        /*0000*/ 	.word	0x00000000
	.align		4
        /*0004*/ 	.word	0xffffffff
	.align		4
        /*0008*/ 	.word	0x00000000
	.align		4
        /*000c*/ 	.word	0xfffffffe
	.align		4
        /*0010*/ 	.word	0x00000000
	.align		4
        /*0014*/ 	.word	0xfffffffd
	.align		4
        /*0018*/ 	.word	0x00000000
	.align		4
        /*001c*/ 	.word	0xfffffffc


//--------------------- .text._Z6gpu_v5PKfPfii    --------------------------
	.section	.text._Z6gpu_v5PKfPfii,"ax",@progbits
	.align	128
        .global         _Z6gpu_v5PKfPfii
        .type           _Z6gpu_v5PKfPfii,@function
        .size           _Z6gpu_v5PKfPfii,(.L_x_230 - _Z6gpu_v5PKfPfii)
        .other          _Z6gpu_v5PKfPfii,@"STO_CUDA_ENTRY STV_DEFAULT"
_Z6gpu_v5PKfPfii:
.text._Z6gpu_v5PKfPfii:
[----:B------:R-:W-:Y:S01]  /*0000*/  LDC R1, c[0x0][0x37c] ;  /* 0x0000df00ff017b82 */ /* 0x000fe20000000800 */
[----:B------:R-:W0:Y:S07]  /*0010*/  S2R R0, SR_TID.X ;  /* 0x0000000000007919 */ /* 0x000e2e0000002100 */
[----:B------:R-:W1:Y:S01]  /*0020*/  S2UR UR4, SR_CTAID.X ;  /* 0x00000000000479c3 */ /* 0x000e620000002500 */
[----:B------:R-:W2:Y:S07]  /*0030*/  LDCU.64 UR6, c[0x0][0x358] ;  /* 0x00006b00ff0677ac */ /* 0x000eae0008000a00 */
[----:B------:R-:W1:Y:S08]  /*0040*/  LDC R2, c[0x0][0x394] ;  /* 0x0000e500ff027b82 */ /* 0x000e700000000800 */
[----:B------:R-:W3:Y:S01]  /*0050*/  LDC.64 R8, c[0x0][0x380] ;  /* 0x0000e000ff087b82 */ /* 0x000ee20000000a00 */
[----:B0-----:R-:W-:-:S05]  /*0060*/  SHF.L.U32 R3, R0, 0x2, RZ ;  /* 0x0000000200037819 */ /* 0x001fca00000006ff */
[----:B-1----:R-:W-:-:S04]  /*0070*/  IMAD R2, R2, UR4, R3 ;  /* 0x0000000402027c24 */ /* 0x002fc8000f8e0203 */
[----:B---3--:R-:W-:-:S05]  /*0080*/  IMAD.WIDE R8, R2, 0x4, R8 ;  /* 0x0000000402087825 */ /* 0x008fca00078e0208 */
[----:B--2---:R-:W2:Y:S01]  /*0090*/  LDG.E.128 R4, desc[UR6][R8.64] ;  /* 0x0000000608047981 */ /* 0x004ea2000c1e1d00 */
[----:B------:R-:W-:Y:S01]  /*00a0*/  BSSY.RECONVERGENT B0, `(.L_x_0) ;  /* 0x0000013000007945 */ /* 0x000fe20003800200 */
[----:B------:R-:W-:Y:S01]  /*00b0*/  HFMA2 R12, -RZ, RZ, -1.875, 0 ;  /* 0xbf800000ff0c7431 */ /* 0x000fe200000001ff */
[----:B------:R-:W-:Y:S01]  /*00c0*/  MOV R10, 0x3bbb989d ;  /* 0x3bbb989d000a7802 */ /* 0x000fe20000000f00 */
[----:B------:R-:W-:Y:S01]  /*00d0*/  HFMA2 R11, -RZ, RZ, 0, 0 ;  /* 0x00000000ff0b7431 */ /* 0x000fe200000001ff */
[----:B--2---:R-:W-:-:S13]  /*00e0*/  FSETP.GT.AND P0, PT, R4, -1, PT ;  /* 0xbf8000000400780b */ /* 0x004fda0003f04000 */
[----:B------:R-:W-:Y:S05]  /*00f0*/  @!P0 BRA `(.L_x_1) ;  /* 0x0000000000348947 */ /* 0x000fea0003800000 */
[----:B------:R-:W-:Y:S01]  /*0100*/  MOV R12, 0x3bbb989d ;  /* 0x3bbb989d000c7802 */ /* 0x000fe20000000f00 */
[----:B------:R-:W-:Y:S01]  /*0110*/  FADD R11, -R4, -1 ;  /* 0xbf800000040b7421 */ /* 0x000fe20000000100 */
[----:B------:R-:W-:-:S03]  /*0120*/  MOV R13, 0x437c0000 ;  /* 0x437c0000000d7802 */ /* 0x000fc60000000f00 */
[----:B------:R-:W-:-:S04]  /*0130*/  FFMA.SAT R12, R11, R12, 0.5 ;  /* 0x3f0000000b0c7423 */ /* 0x000fc8000000200c */
[----:B------:R-:W-:-:S04]  /*0140*/  FFMA.RM R12, R12, R13, 12582913 ;  /* 0x4b4000010c0c7423 */ /* 0x000fc8000000400d */
[C---:B------:R-:W-:Y:S01]  /*0150*/  FADD R14, R12.reuse, -12583039 ;  /* 0xcb40007f0c0e7421 */ /* 0x040fe20000000000 */
[----:B------:R-:W-:-:S03]  /*0160*/  SHF.L.U32 R12, R12, 0x17, RZ ;  /* 0x000000170c0c7819 */ /* 0x000fc600000006ff */
[----:B------:R-:W-:-:S04]  /*0170*/  FFMA R14, R11, 1.4426950216293334961, -R14 ;  /* 0x3fb8aa3b0b0e7823 */ /* 0x000fc8000000080e */
[----:B------:R-:W-:-:S04]  /*0180*/  FFMA R14, R11, 1.925963033500011079e-08, R14 ;  /* 0x32a570600b0e7823 */ /* 0x000fc8000000000e */
[----:B------:R-:W0:Y:S02]  /*0190*/  MUFU.EX2 R11, R14 ;  /* 0x0000000e000b7308 */ /* 0x000e240000000800 */
[----:B0-----:R-:W-:Y:S01]  /*01a0*/  FMUL R11, R12, R11 ;  /* 0x0000000b0c0b7220 */ /* 0x001fe20000400000 */
[----:B------:R-:W-:-:S03]  /*01b0*/  MOV R12, R4 ;  /* 0x00000004000c7202 */ /* 0x000fc60000000f00 */
[----:B------:R-:W-:-:S07]  /*01c0*/  FMUL R11, RZ, R11 ;  /* 0x0000000bff0b7220 */ /* 0x000fce0000400000 */
.L_x_1:
[----:B------:R-:W-:Y:S05]  /*01d0*/  BSYNC.RECONVERGENT B0 ;  /* 0x0000000000007941 */ /* 0x000fea0003800200 */
.L_x_0:
[----:B------:R-:W-:Y:S01]  /*01e0*/  FADD R13, R4, -R12 ;  /* 0x8000000c040d7221 */ /* 0x000fe20000000000 */
[----:B------:R-:W-:Y:S01]  /*01f0*/  IMAD.MOV.U32 R4, RZ, RZ, 0x437c0000 ;  /* 0x437c0000ff047424 */ /* 0x000fe200078e00ff */
[----:B------:R-:W-:Y:S01]  /*0200*/  FSETP.GT.AND P0, PT, R5, R12, PT ;  /* 0x0000000c0500720b */ /* 0x000fe20003f04000 */
[----:B------:R-:W-:Y:S01]  /*0210*/  BSSY.RECONVERGENT B0, `(.L_x_2) ;  /* 0x0000015000007945 */ /* 0x000fe20003800200 */
[----:B------:R-:W-:-:S04]  /*0220*/  FFMA.SAT R15, R13, R10, 0.5 ;  /* 0x3f0000000d0f7423 */ /* 0x000fc8000000200a */
[----:B------:R-:W-:-:S04]  /*0230*/  FFMA.RM R15, R15, R4, 12582913 ;  /* 0x4b4000010f0f7423 */ /* 0x000fc80000004004 */
[C---:B------:R-:W-:Y:S01]  /*0240*/  FADD R14, R15.reuse, -12583039 ;  /* 0xcb40007f0f0e7421 */ /* 0x040fe20000000000 */
[----:B------:R-:W-:-:S03]  /*0250*/  SHF.L.U32 R16, R15, 0x17, RZ ;  /* 0x000000170f107819 */ /* 0x000fc600000006ff */
[----:B------:R-:W-:-:S04]  /*0260*/  FFMA R14, R13, 1.4426950216293334961, -R14 ;  /* 0x3fb8aa3b0d0e7823 */ /* 0x000fc8000000080e */
[----:B------:R-:W-:-:S06]  /*0270*/  FFMA R14, R13, 1.925963033500011079e-08, R14 ;  /* 0x32a570600d0e7823 */ /* 0x000fcc000000000e */
[----:B------:R-:W0:Y:S02]  /*0280*/  MUFU.EX2 R14, R14 ;  /* 0x0000000e000e7308 */ /* 0x000e240000000800 */
[----:B0-----:R-:W-:Y:S01]  /*0290*/  FFMA R11, R16, R14, R11 ;  /* 0x0000000e100b7223 */ /* 0x001fe2000000000b */
[----:B------:R-:W-:Y:S06]  /*02a0*/  @!P0 BRA `(.L_x_3) ;  /* 0x00000000002c8947 */ /* 0x000fec0003800000 */
[----:B------:R-:W-:-:S04]  /*02b0*/  FADD R13, -R5, R12 ;  /* 0x0000000c050d7221 */ /* 0x000fc80000000100 */
        /* <DEDUP_REMOVED lines=9> */
[----:B------:R-:W-:-:S07]  /*0350*/  FMUL R11, R11, R14 ;  /* 0x0000000e0b0b7220 */ /* 0x000fce0000400000 */
.L_x_3:
[----:B------:R-:W-:Y:S05]  /*0360*/  BSYNC.RECONVERGENT B0 ;  /* 0x0000000000007941 */ /* 0x000fea0003800200 */
.L_x_2:
[----:B------:R-:W-:Y:S01]  /*0370*/  FADD R5, R5, -R12 ;  /* 0x8000000c05057221 */ /* 0x000fe20000000000 */
[----:B------:R-:W-:Y:S01]  /*0380*/  FSETP.GT.AND P0, PT, R6, R12, PT ;  /* 0x0000000c0600720b */ /* 0x000fe20003f04000 */
[----:B------:R-:W-:Y:S02]  /*0390*/  BSSY.RECONVERGENT B0, `(.L_x_4) ;  /* 0x0000015000007945 */ /* 0x000fe40003800200 */
        /* <DEDUP_REMOVED lines=20> */
.L_x_5:
[----:B------:R-:W-:Y:S05]  /*04e0*/  BSYNC.RECONVERGENT B0 ;  /* 0x0000000000007941 */ /* 0x000fea0003800200 */
.L_x_4:
        /* <DEDUP_REMOVED lines=12> */
[----:B------:R-:W-:Y:S01]  /*05b0*/  FADD R11, -R7, R12 ;  /* 0x0000000c070b7221 */ /* 0x000fe20000000100 */
[----:B------:R-:W-:-:S03]  /*05c0*/  MOV R12, R7 ;  /* 0x00000007000c7202 */ /* 0x000fc60000000f00 */
[----:B------:R-:W-:-:S04]  /*05d0*/  FFMA.SAT R13, R11, R10, 0.5 ;  /* 0x3f0000000b0d7423 */ /* 0x000fc8000000200a */
[----:B------:R-:W-:-:S04]  /*05e0*/  FFMA.RM R13, R13, R4, 12582913 ;  /* 0x4b4000010d0d7423 */ /* 0x000fc80000004004 */
[C---:B------:R-:W-:Y:S01]  /*05f0*/  FADD R6, R13.reuse, -12583039 ;  /* 0xcb40007f0d067421 */ /* 0x040fe20000000000 */
[----:B------:R-:W-:-:S03]  /*0600*/  IMAD.SHL.U32 R13, R13, 0x800000, RZ ;  /* 0x008000000d0d7824 */ /* 0x000fc600078e00ff */
[----:B------:R-:W-:-:S04]  /*0610*/  FFMA R6, R11, 1.4426950216293334961, -R6 ;  /* 0x3fb8aa3b0b067823 */ /* 0x000fc80000000806 */
[----:B------:R-:W-:-:S06]  /*0620*/  FFMA R6, R11, 1.925963033500011079e-08, R6 ;  /* 0x32a570600b067823 */ /* 0x000fcc0000000006 */
[----:B------:R-:W0:Y:S02]  /*0630*/  MUFU.EX2 R6, R6 ;  /* 0x0000000600067308 */ /* 0x000e240000000800 */
[----:B0-----:R-:W-:-:S04]  /*0640*/  FMUL R14, R13, R6 ;  /* 0x000000060d0e7220 */ /* 0x001fc80000400000 */
[----:B------:R-:W-:-:S07]  /*0650*/  FMUL R5, R5, R14 ;  /* 0x0000000e05057220 */ /* 0x000fce0000400000 */
.L_x_7:
[----:B------:R-:W-:Y:S05]  /*0660*/  BSYNC.RECONVERGENT B0 ;  /* 0x0000000000007941 */ /* 0x000fea0003800200 */
.L_x_6:
[----:B------:R-:W0:Y:S01]  /*0670*/  SHFL.DOWN PT, R11, R12, 0x10, 0x1f ;  /* 0x0a001f000c0b7f89 */ /* 0x000e2200000e0000 */
[----:B------:R-:W1:Y:S01]  /*0680*/  S2UR UR5, SR_CgaCtaId ;  /* 0x00000000000579c3 */ /* 0x000e620000008800 */
[----:B------:R-:W-:Y:S01]  /*0690*/  UMOV UR4, 0x400 ;  /* 0x0000040000047882 */ /* 0x000fe20000000000 */
[----:B0-----:R-:W-:Y:S01]  /*06a0*/  FMNMX R6, R11, R12, !PT ;  /* 0x0000000c0b067209 */ /* 0x001fe20007800000 */
[----:B-1----:R-:W-:-:S04]  /*06b0*/  ULEA UR4, UR5, UR4, 0x18 ;  /* 0x0000000405047291 */ /* 0x002fc8000f8ec0ff */
[----:B------:R-:W0:Y:S02]  /*06c0*/  SHFL.DOWN PT, R11, R6, 0x8, 0x1f ;  /* 0x09001f00060b7f89 */ /* 0x000e2400000e0000 */
[----:B0-----:R-:W-:Y:S02]  /*06d0*/  FMNMX R15, R6, R11, !PT ;  /* 0x0000000b060f7209 */ /* 0x001fe40007800000 */
[----:B------:R-:W0:Y:S03]  /*06e0*/  LDC R6, c[0x0][0x360] ;  /* 0x0000d800ff067b82 */ /* 0x000e260000000800 */
[----:B------:R-:W1:Y:S02]  /*06f0*/  SHFL.DOWN PT, R14, R15, 0x4, 0x1f ;  /* 0x08801f000f0e7f89 */ /* 0x000e6400000e0000 */
[----:B-1----:R-:W-:-:S05]  /*0700*/  FMNMX R16, R15, R14, !PT ;  /* 0x0000000e0f107209 */ /* 0x002fca0007800000 */
[----:B------:R-:W1:Y:S02]  /*0710*/  SHFL.DOWN PT, R11, R16, 0x2, 0x1f ;  /* 0x08401f00100b7f89 */ /* 0x000e6400000e0000 */
[----:B-1----:R-:W-:Y:S01]  /*0720*/  FMNMX R17, R16, R11, !PT ;  /* 0x0000000b10117209 */ /* 0x002fe20007800000 */
[----:B------:R-:W-:-:S04]  /*0730*/  FADD R11, R7, -R12 ;  /* 0x8000000c070b7221 */ /* 0x000fc80000000000 */
[----:B------:R-:W1:Y:S01]  /*0740*/  SHFL.DOWN PT, R18, R17, 0x1, 0x1f ;  /* 0x08201f0011127f89 */ /* 0x000e6200000e0000 */
[----:B------:R-:W-:-:S04]  /*0750*/  FFMA.SAT R7, R11, R10, 0.5 ;  /* 0x3f0000000b077423 */ /* 0x000fc8000000200a */
[----:B------:R-:W-:Y:S01]  /*0760*/  FFMA.RM R13, R7, R4, 12582913 ;  /* 0x4b400001070d7423 */ /* 0x000fe20000004004 */
[----:B------:R-:W-:-:S03]  /*0770*/  LOP3.LUT P0, R7, R0, 0x1f, RZ, 0xc0, !PT ;  /* 0x0000001f00077812 */ /* 0x000fc6000780c0ff */
[C---:B------:R-:W-:Y:S01]  /*0780*/  FADD R14, R13.reuse, -12583039 ;  /* 0xcb40007f0d0e7421 */ /* 0x040fe20000000000 */
[----:B------:R-:W-:-:S03]  /*0790*/  SHF.L.U32 R16, R13, 0x17, RZ ;  /* 0x000000170d107819 */ /* 0x000fc600000006ff */
[----:B------:R-:W-:-:S04]  /*07a0*/  FFMA R14, R11, 1.4426950216293334961, -R14 ;  /* 0x3fb8aa3b0b0e7823 */ /* 0x000fc8000000080e */
[----:B------:R-:W-:Y:S01]  /*07b0*/  FFMA R14, R11, 1.925963033500011079e-08, R14 ;  /* 0x32a570600b0e7823 */ /* 0x000fe2000000000e */
[----:B------:R-:W-:-:S05]  /*07c0*/  LEA.HI R11, R0, UR4, RZ, 0x1d ;  /* 0x00000004000b7c11 */ /* 0x000fca000f8fe8ff */
[----:B------:R-:W2:Y:S01]  /*07d0*/  MUFU.EX2 R14, R14 ;  /* 0x0000000e000e7308 */ /* 0x000ea20000000800 */
[----:B-1----:R-:W-:-:S05]  /*07e0*/  FMNMX R18, R17, R18, !PT ;  /* 0x0000001211127209 */ /* 0x002fca0007800000 */
[----:B------:R1:W-:Y:S01]  /*07f0*/  @!P0 STS [R11], R18 ;  /* 0x000000120b008388 */ /* 0x0003e20000000800 */
[----:B------:R-:W-:Y:S01]  /*0800*/  BAR.SYNC.DEFER_BLOCKING 0x0 ;  /* 0x0000000000007b1d */ /* 0x000fe20000010000 */
[----:B------:R-:W-:-:S04]  /*0810*/  ISETP.GE.U32.AND P0, PT, R0, 0x20, PT ;  /* 0x000000200000780c */ /* 0x000fc80003f06070 */
[----:B0-----:R-:W-:Y:S01]  /*0820*/  ISETP.GT.U32.AND P0, PT, R6, 0x20, !P0 ;  /* 0x000000200600780c */ /* 0x001fe20004704070 */
[----:B--2---:R-:W-:-:S12]  /*0830*/  FFMA R5, R16, R14, R5 ;  /* 0x0000000e10057223 */ /* 0x004fd80000000005 */
[----:B-1----:R-:W-:Y:S05]  /*0840*/  @!P0 BRA `(.L_x_8) ;  /* 0x0000000000448947 */ /* 0x002fea0003800000 */
[----:B------:R-:W-:Y:S01]  /*0850*/  SHF.L.U32 R13, R0, 0x5, RZ ;  /* 0x00000005000d7819 */ /* 0x000fe200000006ff */
[----:B------:R-:W-:-:S03]  /*0860*/  UMOV UR5, 0xffffffff ;  /* 0xffffffff00057882 */ /* 0x000fc60000000000 */
[----:B------:R-:W-:Y:S01]  /*0870*/  ISETP.GE.U32.AND P1, PT, R13, R6, PT ;  /* 0x000000060d00720c */ /* 0x000fe20003f26070 */
[----:B------:R-:W-:-:S12]  /*0880*/  HFMA2 R13, -RZ, RZ, 0, 0 ;  /* 0x00000000ff0d7431 */ /* 0x000fd800000001ff */
[----:B------:R0:W1:Y:S01]  /*0890*/  @!P1 LDS R13, [R3+UR4] ;  /* 0x00000004030d9984 */ /* 0x0000620008000800 */
[----:B------:R-:W-:Y:S05]  /*08a0*/  BRA.DIV UR5, `(.L_x_9) ;  /* 0x0000000a05987947 */ /* 0x000fea000b800000 */
[----:B-1----:R-:W1:Y:S02]  /*08b0*/  SHFL.DOWN PT, R14, R13, 0x10, 0x1f ;  /* 0x0a001f000d0e7f89 */ /* 0x002e6400000e0000 */
[----:B-1----:R-:W-:-:S05]  /*08c0*/  FMNMX R14, R14, R13, !PT ;  /* 0x0000000d0e0e7209 */ /* 0x002fca0007800000 */
[----:B------:R-:W1:Y:S02]  /*08d0*/  SHFL.DOWN PT, R15, R14, 0x8, 0x1f ;  /* 0x09001f000e0f7f89 */ /* 0x000e6400000e0000 */
[----:B-1----:R-:W-:-:S05]  /*08e0*/  FMNMX R15, R14, R15, !PT ;  /* 0x0000000f0e0f7209 */ /* 0x002fca0007800000 */
[----:B------:R-:W1:Y:S02]  /*08f0*/  SHFL.DOWN PT, R16, R15, 0x4, 0x1f ;  /* 0x08801f000f107f89 */ /* 0x000e6400000e0000 */
[----:B-1----:R-:W-:-:S05]  /*0900*/  FMNMX R16, R15, R16, !PT ;  /* 0x000000100f107209 */ /* 0x002fca0007800000 */
[----:B------:R-:W1:Y:S02]  /*0910*/  SHFL.DOWN PT, R17, R16, 0x2, 0x1f ;  /* 0x08401f0010117f89 */ /* 0x000e6400000e0000 */
[----:B-1----:R-:W-:-:S05]  /*0920*/  FMNMX R17, R16, R17, !PT ;  /* 0x0000001110117209 */ /* 0x002fca0007800000 */
[----:B------:R1:W2:Y:S02]  /*0930*/  SHFL.DOWN PT, R18, R17, 0x1, 0x1f ;  /* 0x08201f0011127f89 */ /* 0x0002a400000e0000 */
.L_x_25:
[----:B--2---:R-:W-:-:S05]  /*0940*/  FMNMX R18, R17, R18, !PT ;  /* 0x0000001211127209 */ /* 0x004fca0007800000 */
[----:B------:R2:W-:Y:S02]  /*0950*/  STS [UR4], R18 ;  /* 0x00000012ff007988 */ /* 0x0005e40008000804 */
.L_x_8:
[----:B------:R-:W-:Y:S05]  /*0960*/  WARPSYNC.ALL ;  /* 0x0000000000007948 */ /* 0x000fea0003800000 */
[----:B------:R-:W-:Y:S01]  /*0970*/  ISETP.NE.AND P1, PT, R7, RZ, PT ;  /* 0x000000ff0700720c */ /* 0x000fe20003f25270 */
[----:B------:R-:W-:Y:S06]  /*0980*/  BAR.SYNC.DEFER_BLOCKING 0x0 ;  /* 0x0000000000007b1d */ /* 0x000fec0000010000 */
[----:B------:R-:W3:Y:S02]  /*0990*/  LDS R7, [UR4] ;  /* 0x00000004ff077984 */ /* 0x000ee40008000800 */
[----:B---3--:R-:W-:-:S04]  /*09a0*/  FADD R13, -R7, R12 ;  /* 0x0000000c070d7221 */ /* 0x008fc80000000100 */
[----:B------:R-:W-:-:S04]  /*09b0*/  FFMA.SAT R15, R13, R10, 0.5 ;  /* 0x3f0000000d0f7423 */ /* 0x000fc8000000200a */
[----:B------:R-:W-:-:S04]  /*09c0*/  FFMA.RM R15, R15, R4, 12582913 ;  /* 0x4b4000010f0f7423 */ /* 0x000fc80000004004 */
[C---:B------:R-:W-:Y:S01]  /*09d0*/  FADD R12, R15.reuse, -12583039 ;  /* 0xcb40007f0f0c7421 */ /* 0x040fe20000000000 */
[----:B------:R-:W-:-:S03]  /*09e0*/  SHF.L.U32 R15, R15, 0x17, RZ ;  /* 0x000000170f0f7819 */ /* 0x000fc600000006ff */
[----:B------:R-:W-:-:S04]  /*09f0*/  FFMA R12, R13, 1.4426950216293334961, -R12 ;  /* 0x3fb8aa3b0d0c7823 */ /* 0x000fc8000000080c */
[----:B------:R-:W-:-:S06]  /*0a00*/  FFMA R12, R13, 1.925963033500011079e-08, R12 ;  /* 0x32a570600d0c7823 */ /* 0x000fcc000000000c */
[----:B------:R-:W3:Y:S02]  /*0a10*/  MUFU.EX2 R12, R12 ;  /* 0x0000000c000c7308 */ /* 0x000ee40000000800 */
[----:B---3--:R-:W-:-:S04]  /*0a20*/  FMUL R14, R15, R12 ;  /* 0x0000000c0f0e7220 */ /* 0x008fc80000400000 */
[----:B------:R-:W-:-:S05]  /*0a30*/  FMUL R5, R5, R14 ;  /* 0x0000000e05057220 */ /* 0x000fca0000400000 */
[----:B------:R-:W3:Y:S02]  /*0a40*/  SHFL.DOWN PT, R14, R5, 0x10, 0x1f ;  /* 0x0a001f00050e7f89 */ /* 0x000ee400000e0000 */
[----:B---3--:R-:W-:-:S05]  /*0a50*/  FADD R14, R5, R14 ;  /* 0x0000000e050e7221 */ /* 0x008fca0000000000 */
        /* <DEDUP_REMOVED lines=8> */
[----:B------:R3:W-:Y:S01]  /*0ae0*/  @!P1 STS [R11], R12 ;  /* 0x0000000c0b009388 */ /* 0x0007e20000000800 */
[----:B------:R-:W-:Y:S06]  /*0af0*/  BAR.SYNC.DEFER_BLOCKING 0x0 ;  /* 0x0000000000007b1d */ /* 0x000fec0000010000 */
[----:B------:R-:W-:Y:S05]  /*0b00*/  @!P0 BRA `(.L_x_10) ;  /* 0x0000000000448947 */ /* 0x000fea0003800000 */
[----:B------:R-:W-:Y:S01]  /*0b10*/  SHF.L.U32 R5, R0, 0x5, RZ ;  /* 0x0000000500057819 */ /* 0x000fe200000006ff */
[----:B------:R-:W-:Y:S01]  /*0b20*/  HFMA2 R0, -RZ, RZ, 0, 0 ;  /* 0x00000000ff007431 */ /* 0x000fe200000001ff */
[----:B------:R-:W-:Y:S02]  /*0b30*/  UMOV UR5, 0xffffffff ;  /* 0xffffffff00057882 */ /* 0x000fe40000000000 */
[----:B------:R-:W-:-:S13]  /*0b40*/  ISETP.GE.U32.AND P0, PT, R5, R6, PT ;  /* 0x000000060500720c */ /* 0x000fda0003f06070 */
[----:B------:R4:W0:Y:S01]  /*0b50*/  @!P0 LDS R0, [R3+UR4] ;  /* 0x0000000403008984 */ /* 0x0008220008000800 */
[----:B------:R-:W-:Y:S05]  /*0b60*/  BRA.DIV UR5, `(.L_x_11) ;  /* 0x0000000a05787947 */ /* 0x000fea000b800000 */
[----:B0---4-:R-:W0:Y:S02]  /*0b70*/  SHFL.DOWN PT, R3, R0, 0x10, 0x1f ;  /* 0x0a001f0000037f89 */ /* 0x011e2400000e0000 */
[----:B0-----:R-:W-:-:S05]  /*0b80*/  FADD R3, R3, R0 ;  /* 0x0000000003037221 */ /* 0x001fca0000000000 */
[----:B------:R-:W0:Y:S02]  /*0b90*/  SHFL.DOWN PT, R6, R3, 0x8, 0x1f ;  /* 0x09001f0003067f89 */ /* 0x000e2400000e0000 */
[----:B0-----:R-:W-:-:S05]  /*0ba0*/  FADD R6, R3, R6 ;  /* 0x0000000603067221 */ /* 0x001fca0000000000 */
[----:B------:R-:W0:Y:S02]  /*0bb0*/  SHFL.DOWN PT, R5, R6, 0x4, 0x1f ;  /* 0x08801f0006057f89 */ /* 0x000e2400000e0000 */
[----:B0-----:R-:W-:-:S05]  /*0bc0*/  FADD R5, R6, R5 ;  /* 0x0000000506057221 */ /* 0x001fca0000000000 */
[----:B---3--:R-:W0:Y:S02]  /*0bd0*/  SHFL.DOWN PT, R12, R5, 0x2, 0x1f ;  /* 0x08401f00050c7f89 */ /* 0x008e2400000e0000 */
[----:B0-----:R-:W-:-:S05]  /*0be0*/  FADD R12, R5, R12 ;  /* 0x0000000c050c7221 */ /* 0x001fca0000000000 */
[----:B------:R0:W3:Y:S02]  /*0bf0*/  SHFL.DOWN PT, R11, R12, 0x1, 0x1f ;  /* 0x08201f000c0b7f89 */ /* 0x0000e400000e0000 */
.L_x_31:
[----:B---3--:R-:W-:-:S05]  /*0c00*/  FADD R11, R12, R11 ;  /* 0x0000000b0c0b7221 */ /* 0x008fca0000000000 */
[----:B------:R4:W-:Y:S02]  /*0c10*/  STS [UR4], R11 ;  /* 0x0000000bff007988 */ /* 0x0009e40008000804 */
.L_x_10:
[----:B------:R-:W-:Y:S05]  /*0c20*/  WARPSYNC.ALL ;  /* 0x0000000000007948 */ /* 0x000fea0003800000 */
[----:B------:R-:W-:Y:S06]  /*0c30*/  BAR.SYNC.DEFER_BLOCKING 0x0 ;  /* 0x0000000000007b1d */ /* 0x000fec0000010000 */
[----:B------:R-:W5:Y:S01]  /*0c40*/  LDG.E R0, desc[UR6][R8.64] ;  /* 0x0000000608007981 */ /* 0x000f62000c1e1900 */
[----:B------:R-:W-:Y:S03]  /*0c50*/  BSSY.RECONVERGENT B0, `(.L_x_12) ;  /* 0x0000016000007945 */ /* 0x000fe60003800200 */
[----:B0-----:R-:W0:Y:S01]  /*0c60*/  LDS R3, [UR4] ;  /* 0x00000004ff037984 */ /* 0x001e220008000800 */
[----:B-----5:R-:W-:-:S04]  /*0c70*/  FADD R5, -R7, R0 ;  /* 0x0000000007057221 */ /* 0x020fc80000000100 */
[----:B---34-:R-:W-:-:S04]  /*0c80*/  FFMA.SAT R11, R5, R10, 0.5 ;  /* 0x3f000000050b7423 */ /* 0x018fc8000000200a */
[----:B------:R-:W-:Y:S02]  /*0c90*/  FFMA.RM R11, R11, R4, 12582913 ;  /* 0x4b4000010b0b7423 */ /* 0x000fe40000004004 */
[----:B0-----:R-:W0:Y:S02]  /*0ca0*/  MUFU.RCP R4, R3 ;  /* 0x0000000300047308 */ /* 0x001e240000001000 */
[----:B------:R-:W-:-:S04]  /*0cb0*/  FADD R0, R11, -12583039 ;  /* 0xcb40007f0b007421 */ /* 0x000fc80000000000 */
[----:B------:R-:W-:-:S04]  /*0cc0*/  FFMA R0, R5, 1.4426950216293334961, -R0 ;  /* 0x3fb8aa3b05007823 */ /* 0x000fc80000000800 */
[----:B------:R-:W-:Y:S01]  /*0cd0*/  FFMA R5, R5, 1.925963033500011079e-08, R0 ;  /* 0x32a5706005057823 */ /* 0x000fe20000000000 */
[----:B------:R-:W-:-:S05]  /*0ce0*/  IMAD.SHL.U32 R0, R11, 0x800000, RZ ;  /* 0x008000000b007824 */ /* 0x000fca00078e00ff */
[----:B------:R-:W3:Y:S01]  /*0cf0*/  MUFU.EX2 R5, R5 ;  /* 0x0000000500057308 */ /* 0x000ee20000000800 */
[----:B0-----:R-:W-:-:S04]  /*0d00*/  FFMA R11, -R3, R4, 1 ;  /* 0x3f800000030b7423 */ /* 0x001fc80000000104 */
[----:B------:R-:W-:Y:S01]  /*0d10*/  FFMA R11, R4, R11, R4 ;  /* 0x0000000b040b7223 */ /* 0x000fe20000000004 */
[----:B---3--:R-:W-:-:S04]  /*0d20*/  FMUL R0, R0, R5 ;  /* 0x0000000500007220 */ /* 0x008fc80000400000 */
[----:B------:R-:W0:Y:S01]  /*0d30*/  FCHK P0, R0, R3 ;  /* 0x0000000300007302 */ /* 0x000e220000000000 */
[----:B------:R-:W-:-:S04]  /*0d40*/  FFMA R4, R0, R11, RZ ;  /* 0x0000000b00047223 */ /* 0x000fc800000000ff */
[----:B------:R-:W-:-:S04]  /*0d50*/  FFMA R6, -R3, R4, R0 ;  /* 0x0000000403067223 */ /* 0x000fc80000000100 */
[----:B------:R-:W-:Y:S01]  /*0d60*/  FFMA R11, R11, R6, R4 ;  /* 0x000000060b0b7223 */ /* 0x000fe20000000004 */
[----:B0-----:R-:W-:Y:S06]  /*0d70*/  @!P0 BRA `(.L_x_13) ;  /* 0x00000000000c8947 */ /* 0x001fec0003800000 */
[----:B------:R-:W-:-:S07]  /*0d80*/  MOV R6, 0xda0 ;  /* 0x00000da000067802 */ /* 0x000fce0000000f00 */
[----:B-12---:R-:W-:Y:S05]  /*0d90*/  CALL.REL.NOINC `($__internal_0_$__cuda_sm3x_div_rn_noftz_f32_slowpath) ;  /* 0x0000000800807944 */ /* 0x006fea0003c00000 */
[----:B------:R-:W-:-:S07]  /*0da0*/  MOV R11, R0 ;  /* 0x00000000000b7202 */ /* 0x000fce0000000f00 */
.L_x_13:
[----:B------:R-:W-:Y:S05]  /*0db0*/  BSYNC.RECONVERGENT B0 ;  /* 0x0000000000007941 */ /* 0x000fea0003800200 */
.L_x_12:
[----:B------:R-:W0:Y:S02]  /*0dc0*/  LDC.64 R4, c[0x0][0x388] ;  /* 0x0000e200ff047b82 */ /* 0x000e240000000a00 */
[----:B0-----:R-:W-:-:S05]  /*0dd0*/  IMAD.WIDE R4, R2, 0x4, R4 ;  /* 0x0000000402047825 */ /* 0x001fca00078e0204 */
[----:B------:R0:W-:Y:S04]  /*0de0*/  STG.E desc[UR6][R4.64], R11 ;  /* 0x0000000b04007986 */ /* 0x0001e8000c101906 */
[----:B------:R-:W3:Y:S01]  /*0df0*/  LDG.E R0, desc[UR6][R8.64+0x4] ;  /* 0x0000040608007981 */ /* 0x000ee2000c1e1900 */
[----:B------:R-:W-:Y:S01]  /*0e00*/  HFMA2 R13, -RZ, RZ, 0.96630859375, -0.0022525787353515625 ;  /* 0x3bbb989dff0d7431 */ /* 0x000fe200000001ff */
[----:B------:R-:W-:Y:S01]  /*0e10*/  MOV R15, 0x437c0000 ;  /* 0x437c0000000f7802 */ /* 0x000fe20000000f00 */
[----:B------:R-:W0:Y:S01]  /*0e20*/  MUFU.RCP R6, R3 ;  /* 0x0000000300067308 */ /* 0x000e220000001000 */
[----:B------:R-:W-:Y:S01]  /*0e30*/  BSSY.RECONVERGENT B0, `(.L_x_14) ;  /* 0x0000015000007945 */ /* 0x000fe20003800200 */
[----:B0-----:R-:W-:Y:S01]  /*0e40*/  FFMA R11, -R3, R6, 1 ;  /* 0x3f800000030b7423 */ /* 0x001fe20000000106 */
[----:B---3--:R-:W-:-:S04]  /*0e50*/  FADD R0, -R7, R0 ;  /* 0x0000000007007221 */ /* 0x008fc80000000100 */
[----:B------:R-:W-:-:S04]  /*0e60*/  FFMA.SAT R2, R0, R13, 0.5 ;  /* 0x3f00000000027423 */ /* 0x000fc8000000200d */
[----:B------:R-:W-:-:S04]  /*0e70*/  FFMA.RM R2, R2, R15, 12582913 ;  /* 0x4b40000102027423 */ /* 0x000fc8000000400f */
[C---:B------:R-:W-:Y:S01]  /*0e80*/  FADD R13, R2.reuse, -12583039 ;  /* 0xcb40007f020d7421 */ /* 0x040fe20000000000 */
[----:B------:R-:W-:-:S03]  /*0e90*/  SHF.L.U32 R2, R2, 0x17, RZ ;  /* 0x0000001702027819 */ /* 0x000fc600000006ff */
[----:B------:R-:W-:-:S04]  /*0ea0*/  FFMA R13, R0, 1.4426950216293334961, -R13 ;  /* 0x3fb8aa3b000d7823 */ /* 0x000fc8000000080d */
[----:B------:R-:W-:Y:S01]  /*0eb0*/  FFMA R13, R0, 1.925963033500011079e-08, R13 ;  /* 0x32a57060000d7823 */ /* 0x000fe2000000000d */
[----:B------:R-:W-:-:S05]  /*0ec0*/  FFMA R0, R6, R11, R6 ;  /* 0x0000000b06007223 */ /* 0x000fca0000000006 */
[----:B------:R-:W0:Y:S02]  /*0ed0*/  MUFU.EX2 R13, R13 ;  /* 0x0000000d000d7308 */ /* 0x000e240000000800 */
[----:B0-----:R-:W-:-:S06]  /*0ee0*/  FMUL R2, R2, R13 ;  /* 0x0000000d02027220 */ /* 0x001fcc0000400000 */
[----:B------:R-:W0:Y:S01]  /*0ef0*/  FCHK P0, R2, R3 ;  /* 0x0000000302007302 */ /* 0x000e220000000000 */
[----:B------:R-:W-:-:S04]  /*0f00*/  FFMA R11, R0, R2, RZ ;  /* 0x00000002000b7223 */ /* 0x000fc800000000ff */
[----:B------:R-:W-:-:S04]  /*0f10*/  FFMA R6, -R3, R11, R2 ;  /* 0x0000000b03067223 */ /* 0x000fc80000000102 */
[----:B------:R-:W-:Y:S01]  /*0f20*/  FFMA R11, R0, R6, R11 ;  /* 0x00000006000b7223 */ /* 0x000fe2000000000b */
[----:B0-----:R-:W-:Y:S06]  /*0f30*/  @!P0 BRA `(.L_x_15) ;  /* 0x0000000000108947 */ /* 0x001fec0003800000 */
[----:B------:R-:W-:Y:S02]  /*0f40*/  MOV R0, R2 ;  /* 0x0000000200007202 */ /* 0x000fe40000000f00 */
[----:B------:R-:W-:-:S07]  /*0f50*/  MOV R6, 0xf70 ;  /* 0x00000f7000067802 */ /* 0x000fce0000000f00 */
[----:B-12---:R-:W-:Y:S05]  /*0f60*/  CALL.REL.NOINC `($__internal_0_$__cuda_sm3x_div_rn_noftz_f32_slowpath) ;  /* 0x00000008000c7944 */ /* 0x006fea0003c00000 */
[----:B------:R-:W-:-:S07]  /*0f70*/  MOV R11, R0 ;  /* 0x00000000000b7202 */ /* 0x000fce0000000f00 */
.L_x_15:
[----:B------:R-:W-:Y:S05]  /*0f80*/  BSYNC.RECONVERGENT B0 ;  /* 0x0000000000007941 */ /* 0x000fea0003800200 */
.L_x_14:
[----:B------:R0:W-:Y:S04]  /*0f90*/  STG.E desc[UR6][R4.64+0x4], R11 ;  /* 0x0000040b04007986 */ /* 0x0001e8000c101906 */
[----:B------:R-:W3:Y:S01]  /*0fa0*/  LDG.E R0, desc[UR6][R8.64+0x8] ;  /* 0x0000080608007981 */ /* 0x000ee2000c1e1900 */
[----:B------:R-:W-:Y:S02]  /*0fb0*/  HFMA2 R13, -RZ, RZ, 0.96630859375, -0.0022525787353515625 ;  /* 0x3bbb989dff0d7431 */ /* 0x000fe400000001ff */
[----:B------:R-:W-:Y:S01]  /*0fc0*/  IMAD.MOV.U32 R15, RZ, RZ, 0x437c0000 ;  /* 0x437c0000ff0f7424 */ /* 0x000fe200078e00ff */
        /* <DEDUP_REMOVED lines=22> */
.L_x_17:
[----:B------:R-:W-:Y:S05]  /*1130*/  BSYNC.RECONVERGENT B0 ;  /* 0x0000000000007941 */ /* 0x000fea0003800200 */
.L_x_16:
[----:B------:R0:W-:Y:S04]  /*1140*/  STG.E desc[UR6][R4.64+0x8], R11 ;  /* 0x0000080b04007986 */ /* 0x0001e8000c101906 */
[----:B------:R3:W4:Y:S01]  /*1150*/  LDG.E R8, desc[UR6][R8.64+0xc] ;  /* 0x00000c0608087981 */ /* 0x000722000c1e1900 */
[----:B------:R-:W-:Y:S01]  /*1160*/  HFMA2 R0, -RZ, RZ, 0.96630859375, -0.0022525787353515625 ;  /* 0x3bbb989dff007431 */ /* 0x000fe200000001ff */
[----:B------:R-:W-:Y:S01]  /*1170*/  MOV R13, 0x437c0000 ;  /* 0x437c0000000d7802 */ /* 0x000fe20000000f00 */
[----:B------:R-:W3:Y:S01]  /*1180*/  MUFU.RCP R10, R3 ;  /* 0x00000003000a7308 */ /* 0x000ee20000001000 */
[----:B------:R-:W-:Y:S01]  /*1190*/  BSSY.RECONVERGENT B0, `(.L_x_18) ;  /* 0x0000015000007945 */ /* 0x000fe20003800200 */
[----:B---3--:R-:W-:Y:S01]  /*11a0*/  FFMA R9, -R3, R10, 1 ;  /* 0x3f80000003097423 */ /* 0x008fe2000000010a */
[----:B----4-:R-:W-:-:S04]  /*11b0*/  FADD R7, -R7, R8 ;  /* 0x0000000807077221 */ /* 0x010fc80000000100 */
[----:B------:R-:W-:-:S04]  /*11c0*/  FFMA.SAT R0, R7, R0, 0.5 ;  /* 0x3f00000007007423 */ /* 0x000fc80000002000 */
[----:B------:R-:W-:-:S04]  /*11d0*/  FFMA.RM R0, R0, R13, 12582913 ;  /* 0x4b40000100007423 */ /* 0x000fc8000000400d */
[C---:B------:R-:W-:Y:S01]  /*11e0*/  FADD R2, R0.reuse, -12583039 ;  /* 0xcb40007f00027421 */ /* 0x040fe20000000000 */
[----:B------:R-:W-:-:S03]  /*11f0*/  SHF.L.U32 R0, R0, 0x17, RZ ;  /* 0x0000001700007819 */ /* 0x000fc600000006ff */
[----:B------:R-:W-:-:S04]  /*1200*/  FFMA R2, R7, 1.4426950216293334961, -R2 ;  /* 0x3fb8aa3b07027823 */ /* 0x000fc80000000802 */
[----:B------:R-:W-:-:S04]  /*1210*/  FFMA R2, R7, 1.925963033500011079e-08, R2 ;  /* 0x32a5706007027823 */ /* 0x000fc80000000002 */
[----:B------:R-:W3:Y:S02]  /*1220*/  MUFU.EX2 R7, R2 ;  /* 0x0000000200077308 */ /* 0x000ee40000000800 */
[----:B---3--:R-:W-:Y:S01]  /*1230*/  FMUL R6, R0, R7 ;  /* 0x0000000700067220 */ /* 0x008fe20000400000 */
[----:B------:R-:W-:-:S05]  /*1240*/  FFMA R0, R10, R9, R10 ;  /* 0x000000090a007223 */ /* 0x000fca000000000a */
[----:B------:R-:W3:Y:S01]  /*1250*/  FCHK P0, R6, R3 ;  /* 0x0000000306007302 */ /* 0x000ee20000000000 */
[----:B------:R-:W-:-:S04]  /*1260*/  FFMA R7, R0, R6, RZ ;  /* 0x0000000600077223 */ /* 0x000fc800000000ff */
[----:B------:R-:W-:-:S04]  /*1270*/  FFMA R8, -R3, R7, R6 ;  /* 0x0000000703087223 */ /* 0x000fc80000000106 */
[----:B------:R-:W-:Y:S01]  /*1280*/  FFMA R7, R0, R8, R7 ;  /* 0x0000000800077223 */ /* 0x000fe20000000007 */
[----:B0--3--:R-:W-:Y:S06]  /*1290*/  @!P0 BRA `(.L_x_19) ;  /* 0x0000000000108947 */ /* 0x009fec0003800000 */
[----:B------:R-:W-:Y:S02]  /*12a0*/  MOV R0, R6 ;  /* 0x0000000600007202 */ /* 0x000fe40000000f00 */
[----:B------:R-:W-:-:S07]  /*12b0*/  MOV R6, 0x12d0 ;  /* 0x000012d000067802 */ /* 0x000fce0000000f00 */
[----:B-12---:R-:W-:Y:S05]  /*12c0*/  CALL.REL.NOINC `($__internal_0_$__cuda_sm3x_div_rn_noftz_f32_slowpath) ;  /* 0x0000000400347944 */ /* 0x006fea0003c00000 */
[----:B------:R-:W-:-:S07]  /*12d0*/  IMAD.MOV.U32 R7, RZ, RZ, R0 ;  /* 0x000000ffff077224 */ /* 0x000fce00078e0000 */
.L_x_19:
[----:B------:R-:W-:Y:S05]  /*12e0*/  BSYNC.RECONVERGENT B0 ;  /* 0x0000000000007941 */ /* 0x000fea0003800200 */
.L_x_18:
[----:B------:R-:W-:Y:S01]  /*12f0*/  STG.E desc[UR6][R4.64+0xc], R7 ;  /* 0x00000c0704007986 */ /* 0x000fe2000c101906 */
[----:B------:R-:W-:Y:S05]  /*1300*/  EXIT ;  /* 0x000000000000794d */ /* 0x000fea0003800000 */
.L_x_9:
[----:B-1----:R-:W-:Y:S02]  /*1310*/  MOV R20, R13 ;  /* 0x0000000d00147202 */ /* 0x002fe40000000f00 */
[----:B------:R-:W-:Y:S02]  /*1320*/  MOV R21, 0x10 ;  /* 0x0000001000157802 */ /* 0x000fe40000000f00 */
[----:B------:R-:W-:Y:S02]  /*1330*/  MOV R22, 0x1f ;  /* 0x0000001f00167802 */ /* 0x000fe40000000f00 */
[----:B------:R-:W-:-:S07]  /*1340*/  MOV R19, 0xffffffff ;  /* 0xffffffff00137802 */ /* 0x000fce0000000f00 */
[----:B0-----:R-:W-:Y:S05]  /*1350*/  WARPSYNC.COLLECTIVE R19, `(.L_x_20) ;  /* 0x0000000013087348 */ /* 0x001fea0003c00000 */
[----:B------:R1:W2:Y:S02]  /*1360*/  SHFL.DOWN P1, R18, R20, R21, R22 ;  /* 0x0800001514127389 */ /* 0x0002a40000020016 */
[----:B012---:R-:W-:Y:S05]  /*1370*/  ENDCOLLECTIVE ;  /* 0x000000000000791b */ /* 0x007fea0003800000 */
.L_x_20:
[----:B------:R-:W-:Y:S02]  /*1380*/  MOV R21, 0x8 ;  /* 0x0000000800157802 */ /* 0x000fe40000000f00 */
[----:B------:R-:W-:-:S04]  /*1390*/  MOV R14, R18 ;  /* 0x00000012000e7202 */ /* 0x000fc80000000f00 */
[----:B------:R-:W-:-:S04]  /*13a0*/  FMNMX R14, R14, R13, !PT ;  /* 0x0000000d0e0e7209 */ /* 0x000fc80007800000 */
[----:B------:R-:W-:-:S07]  /*13b0*/  MOV R20, R14 ;  /* 0x0000000e00147202 */ /* 0x000fce0000000f00 */
[----:B------:R-:W-:Y:S05]  /*13c0*/  WARPSYNC.COLLECTIVE R19, `(.L_x_21) ;  /* 0x0000000013087348 */ /* 0x000fea0003c00000 */
[----:B------:R0:W1:Y:S02]  /*13d0*/  SHFL.DOWN P1, R18, R20, R21, R22 ;  /* 0x0800001514127389 */ /* 0x0000640000020016 */
[----:B01----:R-:W-:Y:S05]  /*13e0*/  ENDCOLLECTIVE ;  /* 0x000000000000791b */ /* 0x003fea0003800000 */
.L_x_21:
[----:B------:R-:W-:Y:S01]  /*13f0*/  MOV R21, 0x4 ;  /* 0x0000000400157802 */ /* 0x000fe20000000f00 */
[----:B------:R-:W-:-:S05]  /*1400*/  IMAD.MOV.U32 R15, RZ, RZ, R18 ;  /* 0x000000ffff0f7224 */ /* 0x000fca00078e0012 */
[----:B------:R-:W-:-:S04]  /*1410*/  FMNMX R15, R14, R15, !PT ;  /* 0x0000000f0e0f7209 */ /* 0x000fc80007800000 */
[----:B------:R-:W-:-:S07]  /*1420*/  MOV R20, R15 ;  /* 0x0000000f00147202 */ /* 0x000fce0000000f00 */
[----:B------:R-:W-:Y:S05]  /*1430*/  WARPSYNC.COLLECTIVE R19, `(.L_x_22) ;  /* 0x0000000013087348 */ /* 0x000fea0003c00000 */
[----:B------:R0:W1:Y:S02]  /*1440*/  SHFL.DOWN P1, R18, R20, R21, R22 ;  /* 0x0800001514127389 */ /* 0x0000640000020016 */
[----:B01----:R-:W-:Y:S05]  /*1450*/  ENDCOLLECTIVE ;  /* 0x000000000000791b */ /* 0x003fea0003800000 */
.L_x_22:
[----:B------:R-:W-:Y:S02]  /*1460*/  MOV R21, 0x2 ;  /* 0x0000000200157802 */ /* 0x000fe40000000f00 */
[----:B------:R-:W-:-:S04]  /*1470*/  MOV R16, R18 ;  /* 0x0000001200107202 */ /* 0x000fc80000000f00 */
[----:B------:R-:W-:-:S04]  /*1480*/  FMNMX R16, R15, R16, !PT ;  /* 0x000000100f107209 */ /* 0x000fc80007800000 */
[----:B------:R-:W-:-:S07]  /*1490*/  MOV R20, R16 ;  /* 0x0000001000147202 */ /* 0x000fce0000000f00 */
[----:B------:R-:W-:Y:S05]  /*14a0*/  WARPSYNC.COLLECTIVE R19, `(.L_x_23) ;  /* 0x0000000013087348 */ /* 0x000fea0003c00000 */
[----:B------:R0:W1:Y:S02]  /*14b0*/  SHFL.DOWN P1, R18, R20, R21, R22 ;  /* 0x0800001514127389 */ /* 0x0000640000020016 */
[----:B01----:R-:W-:Y:S05]  /*14c0*/  ENDCOLLECTIVE ;  /* 0x000000000000791b */ /* 0x003fea0003800000 */
.L_x_23:
[----:B------:R-:W-:Y:S01]  /*14d0*/  IMAD.MOV.U32 R21, RZ, RZ, 0x1 ;  /* 0x00000001ff157424 */ /* 0x000fe200078e00ff */
[----:B------:R-:W-:-:S04]  /*14e0*/  MOV R17, R18 ;  /* 0x0000001200117202 */ /* 0x000fc80000000f00 */
[----:B------:R-:W-:-:S04]  /*14f0*/  FMNMX R17, R16, R17, !PT ;  /* 0x0000001110117209 */ /* 0x000fc80007800000 */
[----:B------:R-:W-:-:S07]  /*1500*/  MOV R20, R17 ;  /* 0x0000001100147202 */ /* 0x000fce0000000f00 */
[----:B------:R-:W-:Y:S05]  /*1510*/  WARPSYNC.COLLECTIVE R19, `(.L_x_24) ;  /* 0x0000000013087348 */ /* 0x000fea0003c00000 */
[----:B------:R0:W1:Y:S02]  /*1520*/  SHFL.DOWN P1, R18, R20, R21, R22 ;  /* 0x0800001514127389 */ /* 0x0000640000020016 */
[----:B01----:R-:W-:Y:S05]  /*1530*/  ENDCOLLECTIVE ;  /* 0x000000000000791b */ /* 0x003fea0003800000 */
.L_x_24:
[----:B------:R-:W-:Y:S05]  /*1540*/  BRA `(.L_x_25) ;  /* 0xfffffff000fc7947 */ /* 0x000fea000383ffff */
.L_x_11:
[----:B0-----:R-:W-:Y:S02]  /*1550*/  MOV R20, R0 ;  /* 0x0000000000147202 */ /* 0x001fe40000000f00 */
[----:B------:R-:W-:Y:S02]  /*1560*/  MOV R21, 0x10 ;  /* 0x0000001000157802 */ /* 0x000fe40000000f00 */
[----:B------:R-:W-:Y:S02]  /*1570*/  MOV R22, 0x1f ;  /* 0x0000001f00167802 */ /* 0x000fe40000000f00 */
[----:B------:R-:W-:-:S07]  /*1580*/  MOV R19, 0xffffffff ;  /* 0xffffffff00137802 */ /* 0x000fce0000000f00 */
[----:B-1234-:R-:W-:Y:S05]  /*1590*/  WARPSYNC.COLLECTIVE R19, `(.L_x_26) ;  /* 0x0000000013087348 */ /* 0x01efea0003c00000 */
[----:B--2---:R0:W2:Y:S02]  /*15a0*/  SHFL.DOWN P1, R18, R20, R21, R22 ;  /* 0x0800001514127389 */ /* 0x0040a40000020016 */
[----:B01234-:R-:W-:Y:S05]  /*15b0*/  ENDCOLLECTIVE ;  /* 0x000000000000791b */ /* 0x01ffea0003800000 */
.L_x_26:
[----:B------:R-:W-:Y:S02]  /*15c0*/  MOV R21, 0x8 ;  /* 0x0000000800157802 */ /* 0x000fe40000000f00 */
[----:B------:R-:W-:-:S05]  /*15d0*/  MOV R3, R18 ;  /* 0x0000001200037202 */ /* 0x000fca0000000f00 */
[----:B------:R-:W-:-:S05]  /*15e0*/  FADD R3, R3, R0 ;  /* 0x0000000003037221 */ /* 0x000fca0000000000 */
[----:B------:R-:W-:-:S07]  /*15f0*/  MOV R20, R3 ;  /* 0x0000000300147202 */ /* 0x000fce0000000f00 */
[----:B------:R-:W-:Y:S05]  /*1600*/  WARPSYNC.COLLECTIVE R19, `(.L_x_27) ;  /* 0x0000000013087348 */ /* 0x000fea0003c00000 */
[----:B------:R0:W1:Y:S02]  /*1610*/  SHFL.DOWN P1, R18, R20, R21, R22 ;  /* 0x0800001514127389 */ /* 0x0000640000020016 */
[----:B01----:R-:W-:Y:S05]  /*1620*/  ENDCOLLECTIVE ;  /* 0x000000000000791b */ /* 0x003fea0003800000 */
.L_x_27:
[----:B------:R-:W-:Y:S02]  /*1630*/  MOV R21, 0x4 ;  /* 0x0000000400157802 */ /* 0x000fe40000000f00 */
[----:B------:R-:W-:-:S05]  /*1640*/  MOV R6, R18 ;  /* 0x0000001200067202 */ /* 0x000fca0000000f00 */
[----:B------:R-:W-:-:S04]  /*1650*/  FADD R6, R3, R6 ;  /* 0x0000000603067221 */ /* 0x000fc80000000000 */
[----:B------:R-:W-:-:S07]  /*1660*/  IMAD.MOV.U32 R20, RZ, RZ, R6 ;  /* 0x000000ffff147224 */ /* 0x000fce00078e0006 */
[----:B------:R-:W-:Y:S05]  /*1670*/  WARPSYNC.COLLECTIVE R19, `(.L_x_28) ;  /* 0x0000000013087348 */ /* 0x000fea0003c00000 */
[----:B------:R0:W1:Y:S02]  /*1680*/  SHFL.DOWN P1, R18, R20, R21, R22 ;  /* 0x0800001514127389 */ /* 0x0000640000020016 */
[----:B01----:R-:W-:Y:S05]  /*1690*/  ENDCOLLECTIVE ;  /* 0x000000000000791b */ /* 0x003fea0003800000 */
.L_x_28:
[----:B------:R-:W-:Y:S02]  /*16a0*/  MOV R21, 0x2 ;  /* 0x0000000200157802 */ /* 0x000fe40000000f00 */
[----:B------:R-:W-:-:S05]  /*16b0*/  MOV R5, R18 ;  /* 0x0000001200057202 */ /* 0x000fca0000000f00 */
[----:B------:R-:W-:-:S05]  /*16c0*/  FADD R5, R6, R5 ;  /* 0x0000000506057221 */ /* 0x000fca0000000000 */
[----:B------:R-:W-:-:S07]  /*16d0*/  MOV R20, R5 ;  /* 0x0000000500147202 */ /* 0x000fce0000000f00 */
[----:B------:R-:W-:Y:S05]  /*16e0*/  WARPSYNC.COLLECTIVE R19, `(.L_x_29) ;  /* 0x0000000013087348 */ /* 0x000fea0003c00000 */
[----:B------:R0:W1:Y:S02]  /*16f0*/  SHFL.DOWN P1, R18, R20, R21, R22 ;  /* 0x0800001514127389 */ /* 0x0000640000020016 */
[----:B01----:R-:W-:Y:S05]  /*1700*/  ENDCOLLECTIVE ;  /* 0x000000000000791b */ /* 0x003fea0003800000 */
.L_x_29:
[----:B------:R-:W-:Y:S02]  /*1710*/  MOV R21, 0x1 ;  /* 0x0000000100157802 */ /* 0x000fe40000000f00 */
[----:B------:R-:W-:-:S05]  /*1720*/  MOV R12, R18 ;  /* 0x00000012000c7202 */ /* 0x000fca0000000f00 */
[----:B------:R-:W-:-:S05]  /*1730*/  FADD R12, R5, R12 ;  /* 0x0000000c050c7221 */ /* 0x000fca0000000000 */
[----:B------:R-:W-:-:S07]  /*1740*/  MOV R20, R12 ;  /* 0x0000000c00147202 */ /* 0x000fce0000000f00 */
[----:B------:R-:W-:Y:S05]  /*1750*/  WARPSYNC.COLLECTIVE R19, `(.L_x_30) ;  /* 0x0000000013087348 */ /* 0x000fea0003c00000 */
[----:B------:R0:W1:Y:S02]  /*1760*/  SHFL.DOWN P1, R18, R20, R21, R22 ;  /* 0x0800001514127389 */ /* 0x0000640000020016 */
[----:B01----:R-:W-:Y:S05]  /*1770*/  ENDCOLLECTIVE ;  /* 0x000000000000791b */ /* 0x003fea0003800000 */
.L_x_30:
[----:B------:R-:W-:Y:S01]  /*1780*/  MOV R11, R18 ;  /* 0x00000012000b7202 */ /* 0x000fe20000000f00 */
[----:B------:R-:W-:Y:S06]  /*1790*/  BRA `(.L_x_31) ;  /* 0xfffffff400187947 */ /* 0x000fec000383ffff */
        .weak           $__internal_0_$__cuda_sm3x_div_rn_noftz_f32_slowpath
        .type           $__internal_0_$__cuda_sm3x_div_rn_noftz_f32_slowpath,@function
        .size           $__internal_0_$__cuda_sm3x_div_rn_noftz_f32_slowpath,(.L_x_230 - $__internal_0_$__cuda_sm3x_div_rn_noftz_f32_slowpath)
$__internal_0_$__cuda_sm3x_div_rn_noftz_f32_slowpath:
[----:B------:R-:W-:Y:S01]  /*17a0*/  SHF.R.U32.HI R11, RZ, 0x17, R3 ;  /* 0x00000017ff0b7819 */ /* 0x000fe20000011603 */
[----:B------:R-:W-:Y:S01]  /*17b0*/  BSSY.RECONVERGENT B1, `(.L_x_32) ;  /* 0x0000063000017945 */ /* 0x000fe20003800200 */
[----:B------:R-:W-:Y:S02]  /*17c0*/  SHF.R.U32.HI R10, RZ, 0x17, R0 ;  /* 0x00000017ff0a7819 */ /* 0x000fe40000011600 */
[----:B------:R-:W-:Y:S02]  /*17d0*/  LOP3.LUT R11, R11, 0xff, RZ, 0xc0, !PT ;  /* 0x000000ff0b0b7812 */ /* 0x000fe400078ec0ff */
[----:B------:R-:W-:Y:S02]  /*17e0*/  LOP3.LUT R16, R10, 0xff, RZ, 0xc0, !PT ;  /* 0x000000ff0a107812 */ /* 0x000fe400078ec0ff */
[----:B------:R-:W-:Y:S01]  /*17f0*/  MOV R13, R3 ;  /* 0x00000003000d7202 */ /* 0x000fe20000000f00 */
[----:B------:R-:W-:Y:S01]  /*1800*/  VIADD R14, R11, 0xffffffff ;  /* 0xffffffff0b0e7836 */ /* 0x000fe20000000000 */
[----:B------:R-:W-:-:S04]  /*1810*/  IADD3 R12, PT, PT, R16, -0x1, RZ ;  /* 0xffffffff100c7810 */ /* 0x000fc80007ffe0ff */
[----:B------:R-:W-:-:S04]  /*1820*/  ISETP.GT.U32.AND P0, PT, R14, 0xfd, PT ;  /* 0x000000fd0e00780c */ /* 0x000fc80003f04070 */
[----:B------:R-:W-:-:S13]  /*1830*/  ISETP.GT.U32.OR P0, PT, R12, 0xfd, P0 ;  /* 0x000000fd0c00780c */ /* 0x000fda0000704470 */
[----:B------:R-:W-:Y:S01]  /*1840*/  @!P0 MOV R10, RZ ;  /* 0x000000ff000a8202 */ /* 0x000fe20000000f00 */
[----:B------:R-:W-:Y:S06]  /*1850*/  @!P0 BRA `(.L_x_33) ;  /* 0x00000000005c8947 */ /* 0x000fec0003800000 */
[----:B------:R-:W-:Y:S02]  /*1860*/  FSETP.GTU.FTZ.AND P0, PT, |R0|, +INF , PT ;  /* 0x7f8000000000780b */ /* 0x000fe40003f1c200 */
[----:B------:R-:W-:-:S04]  /*1870*/  FSETP.GTU.FTZ.AND P1, PT, |R3|, +INF , PT ;  /* 0x7f8000000300780b */ /* 0x000fc80003f3c200 */
[----:B------:R-:W-:-:S13]  /*1880*/  PLOP3.LUT P0, PT, P0, P1, PT, 0xf8, 0x8f ;  /* 0x00000000008f781c */ /* 0x000fda0000703f70 */
[----:B------:R-:W-:Y:S05]  /*1890*/  @P0 BRA `(.L_x_34) ;  /* 0x00000004004c0947 */ /* 0x000fea0003800000 */
[----:B------:R-:W-:-:S13]  /*18a0*/  LOP3.LUT P0, RZ, R13, 0x7fffffff, R0, 0xc8, !PT ;  /* 0x7fffffff0dff7812 */ /* 0x000fda000780c800 */
[----:B------:R-:W-:Y:S05]  /*18b0*/  @!P0 BRA `(.L_x_35) ;  /* 0x00000004003c8947 */ /* 0x000fea0003800000 */
[C---:B------:R-:W-:Y:S02]  /*18c0*/  FSETP.NEU.FTZ.AND P2, PT, |R0|.reuse, +INF , PT ;  /* 0x7f8000000000780b */ /* 0x040fe40003f5d200 */
[----:B------:R-:W-:Y:S02]  /*18d0*/  FSETP.NEU.FTZ.AND P1, PT, |R3|, +INF , PT ;  /* 0x7f8000000300780b */ /* 0x000fe40003f3d200 */
[----:B------:R-:W-:-:S11]  /*18e0*/  FSETP.NEU.FTZ.AND P0, PT, |R0|, +INF , PT ;  /* 0x7f8000000000780b */ /* 0x000fd60003f1d200 */
[----:B------:R-:W-:Y:S05]  /*18f0*/  @!P1 BRA !P2, `(.L_x_35) ;  /* 0x00000004002c9947 */ /* 0x000fea0005000000 */
[----:B------:R-:W-:-:S04]  /*1900*/  LOP3.LUT P2, RZ, R0, 0x7fffffff, RZ, 0xc0, !PT ;  /* 0x7fffffff00ff7812 */ /* 0x000fc8000784c0ff */
[----:B------:R-:W-:-:S13]  /*1910*/  PLOP3.LUT P1, PT, P1, P2, PT, 0x2f, 0xf2 ;  /* 0x0000000000f2781c */ /* 0x000fda0000f24577 */
[----:B------:R-:W-:Y:S05]  /*1920*/  @P1 BRA `(.L_x_36) ;  /* 0x0000000400181947 */ /* 0x000fea0003800000 */
[----:B------:R-:W-:-:S04]  /*1930*/  LOP3.LUT P1, RZ, R13, 0x7fffffff, RZ, 0xc0, !PT ;  /* 0x7fffffff0dff7812 */ /* 0x000fc8000782c0ff */
[----:B------:R-:W-:-:S13]  /*1940*/  PLOP3.LUT P0, PT, P0, P1, PT, 0x2f, 0xf2 ;  /* 0x0000000000f2781c */ /* 0x000fda0000702577 */
[----:B------:R-:W-:Y:S05]  /*1950*/  @P0 BRA `(.L_x_37) ;  /* 0x0000000400000947 */ /* 0x000fea0003800000 */
[----:B------:R-:W-:Y:S02]  /*1960*/  ISETP.GE.AND P0, PT, R12, RZ, PT ;  /* 0x000000ff0c00720c */ /* 0x000fe40003f06270 */
[----:B------:R-:W-:-:S11]  /*1970*/  ISETP.GE.AND P1, PT, R14, RZ, PT ;  /* 0x000000ff0e00720c */ /* 0x000fd60003f26270 */
[----:B------:R-:W-:Y:S01]  /*1980*/  @P0 MOV R10, RZ ;  /* 0x000000ff000a0202 */ /* 0x000fe20000000f00 */
[----:B------:R-:W-:Y:S01]  /*1990*/  @!P0 FFMA R0, R0, 1.84467440737095516160e+19, RZ ;  /* 0x5f80000000008823 */ /* 0x000fe200000000ff */
[----:B------:R-:W-:Y:S01]  /*19a0*/  @!P0 MOV R10, 0xffffffc0 ;  /* 0xffffffc0000a8802 */ /* 0x000fe20000000f00 */
[----:B------:R-:W-:-:S03]  /*19b0*/  @!P1 FFMA R13, R3, 1.84467440737095516160e+19, RZ ;  /* 0x5f800000030d9823 */ /* 0x000fc600000000ff */
[----:B------:R-:W-:-:S07]  /*19c0*/  @!P1 IADD3 R10, PT, PT, R10, 0x40, RZ ;  /* 0x000000400a0a9810 */ /* 0x000fce0007ffe0ff */
.L_x_33:
[----:B------:R-:W-:Y:S01]  /*19d0*/  LEA R12, R11, 0xc0800000, 0x17 ;  /* 0xc08000000b0c7811 */ /* 0x000fe200078eb8ff */
[----:B------:R-:W-:Y:S03]  /*19e0*/  BSSY.RECONVERGENT B2, `(.L_x_38) ;  /* 0x0000036000027945 */ /* 0x000fe60003800200 */
[----:B------:R-:W-:Y:S02]  /*19f0*/  IADD3 R13, PT, PT, -R12, R13, RZ ;  /* 0x0000000d0c0d7210 */ /* 0x000fe40007ffe1ff */
[----:B------:R-:W-:Y:S02]  /*1a00*/  IADD3 R12, PT, PT, R16, -0x7f, RZ ;  /* 0xffffff81100c7810 */ /* 0x000fe40007ffe0ff */
[----:B------:R0:W1:Y:S01]  /*1a10*/  MUFU.RCP R14, R13 ;  /* 0x0000000d000e7308 */ /* 0x0000620000001000 */
[----:B------:R-:W-:Y:S02]  /*1a20*/  FADD.FTZ R15, -R13, -RZ ;  /* 0x800000ff0d0f7221 */ /* 0x000fe40000010100 */
[C---:B------:R-:W-:Y:S01]  /*1a30*/  IMAD R0, R12.reuse, -0x800000, R0 ;  /* 0xff8000000c007824 */ /* 0x040fe200078e0200 */
[----:B0-----:R-:W-:-:S05]  /*1a40*/  IADD3 R13, PT, PT, R12, 0x7f, -R11 ;  /* 0x0000007f0c0d7810 */ /* 0x001fca0007ffe80b */
[----:B------:R-:W-:Y:S02]  /*1a50*/  IMAD.IADD R13, R13, 0x1, R10 ;  /* 0x000000010d0d7824 */ /* 0x000fe400078e020a */
[----:B-1----:R-:W-:-:S04]  /*1a60*/  FFMA R17, R14, R15, 1 ;  /* 0x3f8000000e117423 */ /* 0x002fc8000000000f */
[----:B------:R-:W-:-:S04]  /*1a70*/  FFMA R19, R14, R17, R14 ;  /* 0x000000110e137223 */ /* 0x000fc8000000000e */
[----:B------:R-:W-:-:S04]  /*1a80*/  FFMA R14, R0, R19, RZ ;  /* 0x00000013000e7223 */ /* 0x000fc800000000ff */
[----:B------:R-:W-:-:S04]  /*1a90*/  FFMA R17, R15, R14, R0 ;  /* 0x0000000e0f117223 */ /* 0x000fc80000000000 */
[----:B------:R-:W-:-:S04]  /*1aa0*/  FFMA R14, R19, R17, R14 ;  /* 0x00000011130e7223 */ /* 0x000fc8000000000e */
[----:B------:R-:W-:-:S04]  /*1ab0*/  FFMA R15, R15, R14, R0 ;  /* 0x0000000e0f0f7223 */ /* 0x000fc80000000000 */
[----:B------:R-:W-:-:S05]  /*1ac0*/  FFMA R0, R19, R15, R14 ;  /* 0x0000000f13007223 */ /* 0x000fca000000000e */
[----:B------:R-:W-:-:S04]  /*1ad0*/  SHF.R.U32.HI R11, RZ, 0x17, R0 ;  /* 0x00000017ff0b7819 */ /* 0x000fc80000011600 */
[----:B------:R-:W-:-:S04]  /*1ae0*/  LOP3.LUT R11, R11, 0xff, RZ, 0xc0, !PT ;  /* 0x000000ff0b0b7812 */ /* 0x000fc800078ec0ff */
[----:B------:R-:W-:-:S04]  /*1af0*/  IADD3 R16, PT, PT, R11, R13, RZ ;  /* 0x0000000d0b107210 */ /* 0x000fc80007ffe0ff */
[----:B------:R-:W-:-:S04]  /*1b00*/  IADD3 R10, PT, PT, R16, -0x1, RZ ;  /* 0xffffffff100a7810 */ /* 0x000fc80007ffe0ff */
[----:B------:R-:W-:-:S13]  /*1b10*/  ISETP.GE.U32.AND P0, PT, R10, 0xfe, PT ;  /* 0x000000fe0a00780c */ /* 0x000fda0003f06070 */
[----:B------:R-:W-:Y:S05]  /*1b20*/  @!P0 BRA `(.L_x_39) ;  /* 0x0000000000808947 */ /* 0x000fea0003800000 */
[----:B------:R-:W-:-:S13]  /*1b30*/  ISETP.GT.AND P0, PT, R16, 0xfe, PT ;  /* 0x000000fe1000780c */ /* 0x000fda0003f04270 */
[----:B------:R-:W-:Y:S05]  /*1b40*/  @P0 BRA `(.L_x_40) ;  /* 0x00000000006c0947 */ /* 0x000fea0003800000 */
[----:B------:R-:W-:-:S13]  /*1b50*/  ISETP.GE.AND P0, PT, R16, 0x1, PT ;  /* 0x000000011000780c */ /* 0x000fda0003f06270 */
[----:B------:R-:W-:Y:S05]  /*1b60*/  @P0 BRA `(.L_x_41) ;  /* 0x0000000000740947 */ /* 0x000fea0003800000 */
[----:B------:R-:W-:Y:S02]  /*1b70*/  ISETP.GE.AND P0, PT, R16, -0x18, PT ;  /* 0xffffffe81000780c */ /* 0x000fe40003f06270 */
[----:B------:R-:W-:-:S11]  /*1b80*/  LOP3.LUT R0, R0, 0x80000000, RZ, 0xc0, !PT ;  /* 0x8000000000007812 */ /* 0x000fd600078ec0ff */
[----:B------:R-:W-:Y:S05]  /*1b90*/  @!P0 BRA `(.L_x_41) ;  /* 0x0000000000688947 */ /* 0x000fea0003800000 */
[CCC-:B------:R-:W-:Y:S01]  /*1ba0*/  FFMA.RZ R10, R19.reuse, R15.reuse, R14.reuse ;  /* 0x0000000f130a7223 */ /* 0x1c0fe2000000c00e */
[C---:B------:R-:W-:Y:S01]  /*1bb0*/  IADD3 R13, PT, PT, R16.reuse, 0x20, RZ ;  /* 0x00000020100d7810 */ /* 0x040fe20007ffe0ff */
[CCC-:B------:R-:W-:Y:S01]  /*1bc0*/  FFMA.RM R11, R19.reuse, R15.reuse, R14.reuse ;  /* 0x0000000f130b7223 */ /* 0x1c0fe2000000400e */
[----:B------:R-:W-:Y:S02]  /*1bd0*/  ISETP.NE.AND P2, PT, R16, RZ, PT ;  /* 0x000000ff1000720c */ /* 0x000fe40003f45270 */
[----:B------:R-:W-:Y:S01]  /*1be0*/  LOP3.LUT R12, R10, 0x7fffff, RZ, 0xc0, !PT ;  /* 0x007fffff0a0c7812 */ /* 0x000fe200078ec0ff */
[----:B------:R-:W-:Y:S01]  /*1bf0*/  FFMA.RP R10, R19, R15, R14 ;  /* 0x0000000f130a7223 */ /* 0x000fe2000000800e */
[----:B------:R-:W-:Y:S02]  /*1c00*/  ISETP.NE.AND P1, PT, R16, RZ, PT ;  /* 0x000000ff1000720c */ /* 0x000fe40003f25270 */
[----:B------:R-:W-:Y:S02]  /*1c10*/  LOP3.LUT R12, R12, 0x800000, RZ, 0xfc, !PT ;  /* 0x008000000c0c7812 */ /* 0x000fe400078efcff */
[----:B------:R-:W-:-:S02]  /*1c20*/  IADD3 R14, PT, PT, -R16, RZ, RZ ;  /* 0x000000ff100e7210 */ /* 0x000fc40007ffe1ff */
[----:B------:R-:W-:Y:S02]  /*1c30*/  SHF.L.U32 R13, R12, R13, RZ ;  /* 0x0000000d0c0d7219 */ /* 0x000fe400000006ff */
[----:B------:R-:W-:Y:S02]  /*1c40*/  FSETP.NEU.FTZ.AND P0, PT, R10, R11, PT ;  /* 0x0000000b0a00720b */ /* 0x000fe40003f1d000 */
[----:B------:R-:W-:Y:S02]  /*1c50*/  SEL R11, R14, RZ, P2 ;  /* 0x000000ff0e0b7207 */ /* 0x000fe40001000000 */
[----:B------:R-:W-:Y:S02]  /*1c60*/  ISETP.NE.AND P1, PT, R13, RZ, P1 ;  /* 0x000000ff0d00720c */ /* 0x000fe40000f25270 */
[----:B------:R-:W-:Y:S02]  /*1c70*/  SHF.R.U32.HI R11, RZ, R11, R12 ;  /* 0x0000000bff0b7219 */ /* 0x000fe4000001160c */
[----:B------:R-:W-:-:S02]  /*1c80*/  PLOP3.LUT P0, PT, P0, P1, PT, 0xf8, 0x8f ;  /* 0x00000000008f781c */ /* 0x000fc40000703f70 */
[----:B------:R-:W-:Y:S02]  /*1c90*/  SHF.R.U32.HI R13, RZ, 0x1, R11 ;  /* 0x00000001ff0d7819 */ /* 0x000fe4000001160b */
[----:B------:R-:W-:-:S04]  /*1ca0*/  SEL R10, RZ, 0x1, !P0 ;  /* 0x00000001ff0a7807 */ /* 0x000fc80004000000 */
[----:B------:R-:W-:-:S04]  /*1cb0*/  LOP3.LUT R10, R10, 0x1, R13, 0xf8, !PT ;  /* 0x000000010a0a7812 */ /* 0x000fc800078ef80d */
[----:B------:R-:W-:-:S04]  /*1cc0*/  LOP3.LUT R10, R10, R11, RZ, 0xc0, !PT ;  /* 0x0000000b0a0a7212 */ /* 0x000fc800078ec0ff */
[----:B------:R-:W-:-:S04]  /*1cd0*/  IADD3 R13, PT, PT, R13, R10, RZ ;  /* 0x0000000a0d0d7210 */ /* 0x000fc80007ffe0ff */
[----:B------:R-:W-:Y:S01]  /*1ce0*/  LOP3.LUT R0, R13, R0, RZ, 0xfc, !PT ;  /* 0x000000000d007212 */ /* 0x000fe200078efcff */
[----:B------:R-:W-:Y:S06]  /*1cf0*/  BRA `(.L_x_41) ;  /* 0x0000000000107947 */ /* 0x000fec0003800000 */
.L_x_40:
[----:B------:R-:W-:-:S04]  /*1d00*/  LOP3.LUT R0, R0, 0x80000000, RZ, 0xc0, !PT ;  /* 0x8000000000007812 */ /* 0x000fc800078ec0ff */
[----:B------:R-:W-:Y:S01]  /*1d10*/  LOP3.LUT R0, R0, 0x7f800000, RZ, 0xfc, !PT ;  /* 0x7f80000000007812 */ /* 0x000fe200078efcff */
[----:B------:R-:W-:Y:S06]  /*1d20*/  BRA `(.L_x_41) ;  /* 0x0000000000047947 */ /* 0x000fec0003800000 */
.L_x_39:
[----:B------:R-:W-:-:S07]  /*1d30*/  LEA R0, R13, R0, 0x17 ;  /* 0x000000000d007211 */ /* 0x000fce00078eb8ff */
.L_x_41:
[----:B------:R-:W-:Y:S05]  /*1d40*/  BSYNC.RECONVERGENT B2 ;  /* 0x0000000000027941 */ /* 0x000fea0003800200 */
.L_x_38:
[----:B------:R-:W-:Y:S05]  /*1d50*/  BRA `(.L_x_42) ;  /* 0x0000000000207947 */ /* 0x000fea0003800000 */
.L_x_37:
[----:B------:R-:W-:-:S04]  /*1d60*/  LOP3.LUT R0, R13, 0x80000000, R0, 0x48, !PT ;  /* 0x800000000d007812 */ /* 0x000fc800078e4800 */
[----:B------:R-:W-:Y:S01]  /*1d70*/  LOP3.LUT R0, R0, 0x7f800000, RZ, 0xfc, !PT ;  /* 0x7f80000000007812 */ /* 0x000fe200078efcff */
[----:B------:R-:W-:Y:S06]  /*1d80*/  BRA `(.L_x_42) ;  /* 0x0000000000147947 */ /* 0x000fec0003800000 */
.L_x_36:
[----:B------:R-:W-:Y:S01]  /*1d90*/  LOP3.LUT R0, R13, 0x80000000, R0, 0x48, !PT ;  /* 0x800000000d007812 */ /* 0x000fe200078e4800 */
[----:B------:R-:W-:Y:S06]  /*1da0*/  BRA `(.L_x_42) ;  /* 0x00000000000c7947 */ /* 0x000fec0003800000 */
.L_x_35:
[----:B------:R-:W0:Y:S01]  /*1db0*/  MUFU.RSQ R0, -QNAN ;  /* 0xffc0000000007908 */ /* 0x000e220000001400 */
[----:B------:R-:W-:Y:S05]  /*1dc0*/  BRA `(.L_x_42) ;  /* 0x0000000000047947 */ /* 0x000fea0003800000 */
.L_x_34:
[----:B------:R-:W-:-:S07]  /*1dd0*/  FADD.FTZ R0, R0, R3 ;  /* 0x0000000300007221 */ /* 0x000fce0000010000 */
.L_x_42:
[----:B------:R-:W-:Y:S05]  /*1de0*/  BSYNC.RECONVERGENT B1 ;  /* 0x0000000000017941 */ /* 0x000fea0003800200 */
.L_x_32:
[----:B------:R-:W-:Y:S01]  /*1df0*/  HFMA2 R11, -RZ, RZ, 0, 0 ;  /* 0x00000000ff0b7431 */ /* 0x000fe200000001ff */
[----:B------:R-:W-:-:S04]  /*1e00*/  MOV R10, R6 ;  /* 0x00000006000a7202 */ /* 0x000fc80000000f00 */
[----:B0-----:R-:W-:Y:S05]  /*1e10*/  RET.REL.NODEC R10 `(_Z6gpu_v5PKfPfii) ;  /* 0xffffffe00a787950 */ /* 0x001fea0003c3ffff */
.L_x_43:
[----:B------:R-:W-:-:S00]  /*1e20*/  BRA `(.L_x_43) ;  /* 0xfffffffc00fc7947 */ /* 0x000fc0000383ffff */
[----:B------:R-:W-:-:S00]  /*1e30*/  NOP ;  /* 0x0000000000007918 */ /* 0x000fc00000000000 */
        /* <DEDUP_REMOVED lines=12> */
.L_x_230:


//--------------------- .text._Z6gpu_v4PKfPfii    --------------------------
	.section	.text._Z6gpu_v4PKfPfii,"ax",@progbits
	.align	128
        .global         _Z6gpu_v4PKfPfii
        .type           _Z6gpu_v4PKfPfii,@function
        .size           _Z6gpu_v4PKfPfii,(.L_x_231 - _Z6gpu_v4PKfPfii)
        .other          _Z6gpu_v4PKfPfii,@"STO_CUDA_ENTRY STV_DEFAULT"
_Z6gpu_v4PKfPfii:
.text._Z6gpu_v4PKfPfii:
[----:B------:R-:W-:Y:S01]  /*0000*/  LDC R1, c[0x0][0x37c] ;  /* 0x0000df00ff017b82 */ /* 0x000fe20000000800 */
[----:B------:R-:W0:Y:S07]  /*0010*/  S2R R0, SR_TID.X ;  /* 0x0000000000007919 */ /* 0x000e2e0000002100 */
[----:B------:R-:W0:Y:S01]  /*0020*/  S2UR UR4, SR_CTAID.X ;  /* 0x00000000000479c3 */ /* 0x000e220000002500 */
[----:B------:R-:W1:Y:S07]  /*0030*/  LDCU.64 UR6, c[0x0][0x358] ;  /* 0x00006b00ff0677ac */ /* 0x000e6e0008000a00 */
[----:B------:R-:W0:Y:S08]  /*0040*/  LDC R5, c[0x0][0x394] ;  /* 0x0000e500ff057b82 */ /* 0x000e300000000800 */
[----:B------:R-:W2:Y:S01]  /*0050*/  LDC.64 R2, c[0x0][0x380] ;  /* 0x0000e000ff027b82 */ /* 0x000ea20000000a00 */
[----:B0-----:R-:W-:-:S04]  /*0060*/  IMAD R4, R5, UR4, R0 ;  /* 0x0000000405047c24 */ /* 0x001fc8000f8e0200 */
[----:B--2---:R-:W-:-:S05]  /*0070*/  IMAD.WIDE R2, R4, 0x4, R2 ;  /* 0x0000000404027825 */ /* 0x004fca00078e0202 */
[----:B-1----:R-:W2:Y:S01]  /*0080*/  LDG.E R8, desc[UR6][R2.64] ;  /* 0x0000000602087981 */ /* 0x002ea2000c1e1900 */
[----:B------:R-:W-:Y:S01]  /*0090*/  BSSY.RECONVERGENT B0, `(.L_x_44) ;  /* 0x0000012000007945 */ /* 0x000fe20003800200 */
[----:B------:R-:W-:Y:S02]  /*00a0*/  IMAD.MOV.U32 R5, RZ, RZ, -0x40800000 ;  /* 0xbf800000ff057424 */ /* 0x000fe400078e00ff */
[----:B------:R-:W-:Y:S01]  /*00b0*/  IMAD.MOV.U32 R12, RZ, RZ, RZ ;  /* 0x000000ffff0c7224 */ /* 0x000fe200078e00ff */
[----:B--2---:R-:W-:-:S13]  /*00c0*/  FSETP.GT.AND P0, PT, R8, -1, PT ;  /* 0xbf8000000800780b */ /* 0x004fda0003f04000 */
[----:B------:R-:W-:Y:S05]  /*00d0*/  @!P0 BRA `(.L_x_45) ;  /* 0x0000000000348947 */ /* 0x000fea0003800000 */
[----:B------:R-:W-:Y:S02]  /*00e0*/  HFMA2 R6, -RZ, RZ, 0.96630859375, -0.0022525787353515625 ;  /* 0x3bbb989dff067431 */ /* 0x000fe400000001ff */
[----:B------:R-:W-:Y:S01]  /*00f0*/  FADD R5, -R8, -1 ;  /* 0xbf80000008057421 */ /* 0x000fe20000000100 */
[----:B------:R-:W-:-:S03]  /*0100*/  IMAD.MOV.U32 R7, RZ, RZ, 0x437c0000 ;  /* 0x437c0000ff077424 */ /* 0x000fc600078e00ff */
[----:B------:R-:W-:-:S04]  /*0110*/  FFMA.SAT R6, R5, R6, 0.5 ;  /* 0x3f00000005067423 */ /* 0x000fc80000002006 */
[----:B------:R-:W-:-:S04]  /*0120*/  FFMA.RM R6, R6, R7, 12582913 ;  /* 0x4b40000106067423 */ /* 0x000fc80000004007 */
[C---:B------:R-:W-:Y:S01]  /*0130*/  FADD R10, R6.reuse, -12583039 ;  /* 0xcb40007f060a7421 */ /* 0x040fe20000000000 */
[----:B------:R-:W-:-:S03]  /*0140*/  IMAD.SHL.U32 R6, R6, 0x800000, RZ ;  /* 0x0080000006067824 */ /* 0x000fc600078e00ff */
[----:B------:R-:W-:-:S04]  /*0150*/  FFMA R10, R5, 1.4426950216293334961, -R10 ;  /* 0x3fb8aa3b050a7823 */ /* 0x000fc8000000080a */
[----:B------:R-:W-:-:S04]  /*0160*/  FFMA R10, R5, 1.925963033500011079e-08, R10 ;  /* 0x32a57060050a7823 */ /* 0x000fc8000000000a */
[----:B------:R-:W0:Y:S02]  /*0170*/  MUFU.EX2 R5, R10 ;  /* 0x0000000a00057308 */ /* 0x000e240000000800 */
[----:B0-----:R-:W-:Y:S01]  /*0180*/  FMUL R6, R6, R5 ;  /* 0x0000000506067220 */ /* 0x001fe20000400000 */
[----:B------:R-:W-:-:S03]  /*0190*/  MOV R5, R8 ;  /* 0x0000000800057202 */ /* 0x000fc60000000f00 */
[----:B------:R-:W-:-:S07]  /*01a0*/  FMUL R12, RZ, R6 ;  /* 0x00000006ff0c7220 */ /* 0x000fce0000400000 */
.L_x_45:
[----:B------:R-:W-:Y:S05]  /*01b0*/  BSYNC.RECONVERGENT B0 ;  /* 0x0000000000007941 */ /* 0x000fea0003800200 */
.L_x_44:
[----:B------:R-:W0:Y:S01]  /*01c0*/  SHFL.DOWN PT, R6, R5, 0x10, 0x1f ;  /* 0x0a001f0005067f89 */ /* 0x000e2200000e0000 */
[----:B------:R-:W1:Y:S01]  /*01d0*/  S2UR UR5, SR_CgaCtaId ;  /* 0x00000000000579c3 */ /* 0x000e620000008800 */
[----:B------:R-:W-:Y:S01]  /*01e0*/  FADD R11, R8, -R5 ;  /* 0x80000005080b7221 */ /* 0x000fe20000000000 */
[----:B------:R-:W-:Y:S01]  /*01f0*/  UMOV UR4, 0x400 ;  /* 0x0000040000047882 */ /* 0x000fe20000000000 */
[----:B0-----:R-:W-:Y:S01]  /*0200*/  FMNMX R9, R6, R5, !PT ;  /* 0x0000000506097209 */ /* 0x001fe20007800000 */
[----:B-1----:R-:W-:-:S04]  /*0210*/  ULEA UR4, UR5, UR4, 0x18 ;  /* 0x0000000405047291 */ /* 0x002fc8000f8ec0ff */
[----:B------:R-:W0:Y:S02]  /*0220*/  SHFL.DOWN PT, R6, R9, 0x8, 0x1f ;  /* 0x09001f0009067f89 */ /* 0x000e2400000e0000 */
[----:B0-----:R-:W-:Y:S01]  /*0230*/  FMNMX R10, R9, R6, !PT ;  /* 0x00000006090a7209 */ /* 0x001fe20007800000 */
[----:B------:R-:W-:Y:S01]  /*0240*/  IMAD.MOV.U32 R6, RZ, RZ, 0x3bbb989d ;  /* 0x3bbb989dff067424 */ /* 0x000fe200078e00ff */
[----:B------:R-:W-:-:S03]  /*0250*/  LOP3.LUT P0, R9, R0, 0x1f, RZ, 0xc0, !PT ;  /* 0x0000001f00097812 */ /* 0x000fc6000780c0ff */
[----:B------:R-:W0:Y:S01]  /*0260*/  SHFL.DOWN PT, R7, R10, 0x4, 0x1f ;  /* 0x08801f000a077f89 */ /* 0x000e2200000e0000 */
[----:B------:R-:W-:Y:S01]  /*0270*/  FFMA.SAT R8, R11, R6, 0.5 ;  /* 0x3f0000000b087423 */ /* 0x000fe20000002006 */
[----:B0-----:R-:W-:-:S05]  /*0280*/  FMNMX R14, R10, R7, !PT ;  /* 0x000000070a0e7209 */ /* 0x001fca0007800000 */
[----:B------:R-:W0:Y:S02]  /*0290*/  SHFL.DOWN PT, R7, R14, 0x2, 0x1f ;  /* 0x08401f000e077f89 */ /* 0x000e2400000e0000 */
[----:B0-----:R-:W-:Y:S01]  /*02a0*/  FMNMX R15, R14, R7, !PT ;  /* 0x000000070e0f7209 */ /* 0x001fe20007800000 */
[----:B------:R-:W-:-:S04]  /*02b0*/  IMAD.MOV.U32 R7, RZ, RZ, 0x437c0000 ;  /* 0x437c0000ff077424 */ /* 0x000fc800078e00ff */
[----:B------:R-:W0:Y:S01]  /*02c0*/  SHFL.DOWN PT, R16, R15, 0x1, 0x1f ;  /* 0x08201f000f107f89 */ /* 0x000e2200000e0000 */
[----:B------:R-:W-:Y:S02]  /*02d0*/  FFMA.RM R13, R8, R7, 12582913 ;  /* 0x4b400001080d7423 */ /* 0x000fe40000004007 */
[----:B------:R-:W1:Y:S02]  /*02e0*/  LDC R8, c[0x0][0x360] ;  /* 0x0000d800ff087b82 */ /* 0x000e640000000800 */
[C---:B------:R-:W-:Y:S01]  /*02f0*/  FADD R10, R13.reuse, -12583039 ;  /* 0xcb40007f0d0a7421 */ /* 0x040fe20000000000 */
[----:B------:R-:W-:-:S03]  /*0300*/  SHF.L.U32 R13, R13, 0x17, RZ ;  /* 0x000000170d0d7819 */ /* 0x000fc600000006ff */
[----:B------:R-:W-:-:S04]  /*0310*/  FFMA R10, R11, 1.4426950216293334961, -R10 ;  /* 0x3fb8aa3b0b0a7823 */ /* 0x000fc8000000080a */
[----:B------:R-:W-:Y:S01]  /*0320*/  FFMA R14, R11, 1.925963033500011079e-08, R10 ;  /* 0x32a570600b0e7823 */ /* 0x000fe2000000000a */
[C---:B------:R-:W-:Y:S02]  /*0330*/  LEA.HI R10, R0.reuse, UR4, RZ, 0x1d ;  /* 0x00000004000a7c11 */ /* 0x040fe4000f8fe8ff */
[----:B------:R-:W-:-:S03]  /*0340*/  LEA R11, R0, UR4, 0x2 ;  /* 0x00000004000b7c11 */ /* 0x000fc6000f8e10ff */
[----:B------:R-:W2:Y:S01]  /*0350*/  MUFU.EX2 R14, R14 ;  /* 0x0000000e000e7308 */ /* 0x000ea20000000800 */
[----:B0-----:R-:W-:-:S05]  /*0360*/  FMNMX R15, R15, R16, !PT ;  /* 0x000000100f0f7209 */ /* 0x001fca0007800000 */
[----:B------:R0:W-:Y:S01]  /*0370*/  @!P0 STS [R10], R15 ;  /* 0x0000000f0a008388 */ /* 0x0001e20000000800 */
[----:B------:R-:W-:Y:S01]  /*0380*/  BAR.SYNC.DEFER_BLOCKING 0x0 ;  /* 0x0000000000007b1d */ /* 0x000fe20000010000 */
[----:B------:R-:W-:Y:S01]  /*0390*/  ISETP.GE.U32.AND P0, PT, R0, 0x20, PT ;  /* 0x000000200000780c */ /* 0x000fe20003f06070 */
[----:B--2---:R-:W-:-:S03]  /*03a0*/  FFMA R12, R13, R14, R12 ;  /* 0x0000000e0d0c7223 */ /* 0x004fc6000000000c */
[----:B-1----:R-:W-:-:S13]  /*03b0*/  ISETP.GT.U32.AND P0, PT, R8, 0x20, !P0 ;  /* 0x000000200800780c */ /* 0x002fda0004704070 */
[----:B0-----:R-:W-:Y:S05]  /*03c0*/  @!P0 BRA `(.L_x_46) ;  /* 0x0000000000448947 */ /* 0x001fea0003800000 */
[----:B------:R-:W-:Y:S01]  /*03d0*/  IMAD.SHL.U32 R13, R0, 0x20, RZ ;  /* 0x00000020000d7824 */ /* 0x000fe200078e00ff */
[----:B------:R-:W-:-:S04]  /*03e0*/  UMOV UR5, 0xffffffff ;  /* 0xffffffff00057882 */ /* 0x000fc80000000000 */
[----:B------:R-:W-:Y:S01]  /*03f0*/  ISETP.GE.U32.AND P1, PT, R13, R8, PT ;  /* 0x000000080d00720c */ /* 0x000fe20003f26070 */
[----:B------:R-:W-:-:S12]  /*0400*/  HFMA2 R13, -RZ, RZ, 0, 0 ;  /* 0x00000000ff0d7431 */ /* 0x000fd800000001ff */
[----:B------:R0:W1:Y:S01]  /*0410*/  @!P1 LDS R13, [R11] ;  /* 0x000000000b0d9984 */ /* 0x0000620000000800 */
        /* <DEDUP_REMOVED lines=10> */
.L_x_57:
[----:B--2---:R-:W-:-:S05]  /*04c0*/  FMNMX R18, R17, R18, !PT ;  /* 0x0000001211127209 */ /* 0x004fca0007800000 */
[----:B------:R2:W-:Y:S02]  /*04d0*/  STS [UR4], R18 ;  /* 0x00000012ff007988 */ /* 0x0005e40008000804 */
.L_x_46:
[----:B------:R-:W-:Y:S05]  /*04e0*/  WARPSYNC.ALL ;  /* 0x0000000000007948 */ /* 0x000fea0003800000 */
[----:B------:R-:W-:Y:S01]  /*04f0*/  ISETP.NE.AND P1, PT, R9, RZ, PT ;  /* 0x000000ff0900720c */ /* 0x000fe20003f25270 */
[----:B------:R-:W-:Y:S06]  /*0500*/  BAR.SYNC.DEFER_BLOCKING 0x0 ;  /* 0x0000000000007b1d */ /* 0x000fec0000010000 */
[----:B------:R-:W3:Y:S02]  /*0510*/  LDS R14, [UR4] ;  /* 0x00000004ff0e7984 */ /* 0x000ee40008000800 */
[----:B---3--:R-:W-:-:S04]  /*0520*/  FADD R5, -R14, R5 ;  /* 0x000000050e057221 */ /* 0x008fc80000000100 */
[----:B------:R-:W-:-:S04]  /*0530*/  FFMA.SAT R16, R5, R6, 0.5 ;  /* 0x3f00000005107423 */ /* 0x000fc80000002006 */
[----:B------:R-:W-:-:S04]  /*0540*/  FFMA.RM R16, R16, R7, 12582913 ;  /* 0x4b40000110107423 */ /* 0x000fc80000004007 */
[C---:B--2---:R-:W-:Y:S01]  /*0550*/  FADD R18, R16.reuse, -12583039 ;  /* 0xcb40007f10127421 */ /* 0x044fe20000000000 */
[----:B------:R-:W-:-:S03]  /*0560*/  IMAD.SHL.U32 R16, R16, 0x800000, RZ ;  /* 0x0080000010107824 */ /* 0x000fc600078e00ff */
[----:B------:R-:W-:-:S04]  /*0570*/  FFMA R18, R5, 1.4426950216293334961, -R18 ;  /* 0x3fb8aa3b05127823 */ /* 0x000fc80000000812 */
[----:B------:R-:W-:-:S04]  /*0580*/  FFMA R18, R5, 1.925963033500011079e-08, R18 ;  /* 0x32a5706005127823 */ /* 0x000fc80000000012 */
[----:B------:R-:W2:Y:S02]  /*0590*/  MUFU.EX2 R5, R18 ;  /* 0x0000001200057308 */ /* 0x000ea40000000800 */
[----:B--2---:R-:W-:-:S04]  /*05a0*/  FMUL R5, R16, R5 ;  /* 0x0000000510057220 */ /* 0x004fc80000400000 */
[----:B------:R-:W-:-:S05]  /*05b0*/  FMUL R5, R12, R5 ;  /* 0x000000050c057220 */ /* 0x000fca0000400000 */
[----:B------:R-:W2:Y:S02]  /*05c0*/  SHFL.DOWN PT, R12, R5, 0x10, 0x1f ;  /* 0x0a001f00050c7f89 */ /* 0x000ea400000e0000 */
[----:B--2---:R-:W-:-:S05]  /*05d0*/  FADD R12, R5, R12 ;  /* 0x0000000c050c7221 */ /* 0x004fca0000000000 */
        /* <DEDUP_REMOVED lines=8> */
[----:B------:R2:W-:Y:S01]  /*0660*/  @!P1 STS [R10], R15 ;  /* 0x0000000f0a009388 */ /* 0x0005e20000000800 */
[----:B------:R-:W-:Y:S06]  /*0670*/  BAR.SYNC.DEFER_BLOCKING 0x0 ;  /* 0x0000000000007b1d */ /* 0x000fec0000010000 */
[----:B------:R-:W-:Y:S05]  /*0680*/  @!P0 BRA `(.L_x_48) ;  /* 0x0000000000448947 */ /* 0x000fea0003800000 */
[----:B------:R-:W-:Y:S01]  /*0690*/  SHF.L.U32 R5, R0, 0x5, RZ ;  /* 0x0000000500057819 */ /* 0x000fe200000006ff */
[----:B------:R-:W-:Y:S01]  /*06a0*/  IMAD.MOV.U32 R0, RZ, RZ, RZ ;  /* 0x000000ffff007224 */ /* 0x000fe200078e00ff */
[----:B------:R-:W-:Y:S02]  /*06b0*/  UMOV UR5, 0xffffffff ;  /* 0xffffffff00057882 */ /* 0x000fe40000000000 */
[----:B------:R-:W-:-:S13]  /*06c0*/  ISETP.GE.U32.AND P0, PT, R5, R8, PT ;  /* 0x000000080500720c */ /* 0x000fda0003f06070 */
[----:B------:R3:W4:Y:S01]  /*06d0*/  @!P0 LDS R0, [R11] ;  /* 0x000000000b008984 */ /* 0x0007220000000800 */
[----:B------:R-:W-:Y:S05]  /*06e0*/  BRA.DIV UR5, `(.L_x_49) ;  /* 0x0000000605347947 */ /* 0x000fea000b800000 */
[----:B----4-:R-:W4:Y:S02]  /*06f0*/  SHFL.DOWN PT, R5, R0, 0x10, 0x1f ;  /* 0x0a001f0000057f89 */ /* 0x010f2400000e0000 */
[----:B----4-:R-:W-:-:S05]  /*0700*/  FADD R5, R5, R0 ;  /* 0x0000000005057221 */ /* 0x010fca0000000000 */
[----:B------:R-:W4:Y:S02]  /*0710*/  SHFL.DOWN PT, R8, R5, 0x8, 0x1f ;  /* 0x09001f0005087f89 */ /* 0x000f2400000e0000 */
[----:B----4-:R-:W-:-:S05]  /*0720*/  FADD R8, R5, R8 ;  /* 0x0000000805087221 */ /* 0x010fca0000000000 */
[----:B------:R-:W4:Y:S02]  /*0730*/  SHFL.DOWN PT, R9, R8, 0x4, 0x1f ;  /* 0x08801f0008097f89 */ /* 0x000f2400000e0000 */
[----:B----4-:R-:W-:-:S05]  /*0740*/  FADD R9, R8, R9 ;  /* 0x0000000908097221 */ /* 0x010fca0000000000 */
[----:B--2---:R-:W2:Y:S02]  /*0750*/  SHFL.DOWN PT, R10, R9, 0x2, 0x1f ;  /* 0x08401f00090a7f89 */ /* 0x004ea400000e0000 */
[----:B--2---:R-:W-:-:S05]  /*0760*/  FADD R10, R9, R10 ;  /* 0x0000000a090a7221 */ /* 0x004fca0000000000 */
[----:B0--3--:R0:W2:Y:S02]  /*0770*/  SHFL.DOWN PT, R11, R10, 0x1, 0x1f ;  /* 0x08201f000a0b7f89 */ /* 0x0090a400000e0000 */
.L_x_63:
[----:B--2---:R-:W-:-:S05]  /*0780*/  FADD R11, R10, R11 ;  /* 0x0000000b0a0b7221 */ /* 0x004fca0000000000 */
[----:B------:R3:W-:Y:S02]  /*0790*/  STS [UR4], R11 ;  /* 0x0000000bff007988 */ /* 0x0007e40008000804 */
.L_x_48:
[----:B------:R-:W-:Y:S05]  /*07a0*/  WARPSYNC.ALL ;  /* 0x0000000000007948 */ /* 0x000fea0003800000 */
[----:B------:R-:W-:Y:S06]  /*07b0*/  BAR.SYNC.DEFER_BLOCKING 0x0 ;  /* 0x0000000000007b1d */ /* 0x000fec0000010000 */
[----:B------:R4:W5:Y:S01]  /*07c0*/  LDG.E R5, desc[UR6][R2.64] ;  /* 0x0000000602057981 */ /* 0x000962000c1e1900 */
[----:B------:R-:W-:Y:S03]  /*07d0*/  BSSY.RECONVERGENT B0, `(.L_x_50) ;  /* 0x0000016000007945 */ /* 0x000fe60003800200 */
[----:B----4-:R-:W4:Y:S02]  /*07e0*/  LDS R3, [UR4] ;  /* 0x00000004ff037984 */ /* 0x010f240008000800 */
[----:B----4-:R-:W4:Y:S01]  /*07f0*/  MUFU.RCP R8, R3 ;  /* 0x0000000300087308 */ /* 0x010f220000001000 */
[----:B-----5:R-:W-:-:S04]  /*0800*/  FADD R5, -R14, R5 ;  /* 0x000000050e057221 */ /* 0x020fc80000000100 */
[----:B------:R-:W-:-:S04]  /*0810*/  FFMA.SAT R6, R5, R6, 0.5 ;  /* 0x3f00000005067423 */ /* 0x000fc80000002006 */
[----:B------:R-:W-:Y:S01]  /*0820*/  FFMA.RM R6, R6, R7, 12582913 ;  /* 0x4b40000106067423 */ /* 0x000fe20000004007 */
[----:B----4-:R-:W-:-:S03]  /*0830*/  FFMA R7, -R3, R8, 1 ;  /* 0x3f80000003077423 */ /* 0x010fc60000000108 */
[----:B------:R-:W-:Y:S01]  /*0840*/  FADD R0, R6, -12583039 ;  /* 0xcb40007f06007421 */ /* 0x000fe20000000000 */
[----:B------:R-:W-:-:S03]  /*0850*/  FFMA R7, R8, R7, R8 ;  /* 0x0000000708077223 */ /* 0x000fc60000000008 */
[----:B------:R-:W-:-:S04]  /*0860*/  FFMA R0, R5, 1.4426950216293334961, -R0 ;  /* 0x3fb8aa3b05007823 */ /* 0x000fc80000000800 */
[----:B------:R-:W-:Y:S01]  /*0870*/  FFMA R5, R5, 1.925963033500011079e-08, R0 ;  /* 0x32a5706005057823 */ /* 0x000fe20000000000 */
[----:B------:R-:W-:-:S05]  /*0880*/  SHF.L.U32 R0, R6, 0x17, RZ ;  /* 0x0000001706007819 */ /* 0x000fca00000006ff */
[----:B------:R-:W4:Y:S02]  /*0890*/  MUFU.EX2 R5, R5 ;  /* 0x0000000500057308 */ /* 0x000f240000000800 */
[----:B----4-:R-:W-:-:S06]  /*08a0*/  FMUL R0, R0, R5 ;  /* 0x0000000500007220 */ /* 0x010fcc0000400000 */
[----:B------:R-:W4:Y:S01]  /*08b0*/  FCHK P0, R0, R3 ;  /* 0x0000000300007302 */ /* 0x000f220000000000 */
[----:B------:R-:W-:-:S04]  /*08c0*/  FFMA R2, R0, R7, RZ ;  /* 0x0000000700027223 */ /* 0x000fc800000000ff */
[----:B------:R-:W-:-:S04]  /*08d0*/  FFMA R6, -R3, R2, R0 ;  /* 0x0000000203067223 */ /* 0x000fc80000000100 */
[----:B------:R-:W-:Y:S01]  /*08e0*/  FFMA R7, R7, R6, R2 ;  /* 0x0000000607077223 */ /* 0x000fe20000000002 */
[----:B----4-:R-:W-:Y:S06]  /*08f0*/  @!P0 BRA `(.L_x_51) ;  /* 0x00000000000c8947 */ /* 0x010fec0003800000 */
[----:B------:R-:W-:-:S07]  /*0900*/  MOV R2, 0x920 ;  /* 0x0000092000027802 */ /* 0x000fce0000000f00 */
[----:B0123--:R-:W-:Y:S05]  /*0910*/  CALL.REL.NOINC `($__internal_1_$__cuda_sm3x_div_rn_noftz_f32_slowpath) ;  /* 0x00000004003c7944 */ /* 0x00ffea0003c00000 */
[----:B------:R-:W-:-:S07]  /*0920*/  IMAD.MOV.U32 R7, RZ, RZ, R0 ;  /* 0x000000ffff077224 */ /* 0x000fce00078e0000 */
.L_x_51:
[----:B------:R-:W-:Y:S05]  /*0930*/  BSYNC.RECONVERGENT B0 ;  /* 0x0000000000007941 */ /* 0x000fea0003800200 */
.L_x_50:
[----:B------:R-:W4:Y:S02]  /*0940*/  LDC.64 R2, c[0x0][0x388] ;  /* 0x0000e200ff027b82 */ /* 0x000f240000000a00 */
[----:B----4-:R-:W-:-:S05]  /*0950*/  IMAD.WIDE R4, R4, 0x4, R2 ;  /* 0x0000000404047825 */ /* 0x010fca00078e0202 */
[----:B------:R-:W-:Y:S01]  /*0960*/  STG.E desc[UR6][R4.64], R7 ;  /* 0x0000000704007986 */ /* 0x000fe2000c101906 */
[----:B------:R-:W-:Y:S05]  /*0970*/  EXIT ;  /* 0x000000000000794d */ /* 0x000fea0003800000 */
.L_x_47:
[----:B-1----:R-:W-:Y:S01]  /*0980*/  MOV R20, R13 ;  /* 0x0000000d00147202 */ /* 0x002fe20000000f00 */
[----:B------:R-:W-:Y:S01]  /*0990*/  IMAD.MOV.U32 R21, RZ, RZ, 0x10 ;  /* 0x00000010ff157424 */ /* 0x000fe200078e00ff */
[----:B------:R-:W-:Y:S01]  /*09a0*/  MOV R22, 0x1f ;  /* 0x0000001f00167802 */ /* 0x000fe20000000f00 */
[----:B------:R-:W-:-:S07]  /*09b0*/  IMAD.MOV.U32 R19, RZ, RZ, -0x1 ;  /* 0xffffffffff137424 */ /* 0x000fce00078e00ff */
[----:B0-----:R-:W-:Y:S05]  /*09c0*/  WARPSYNC.COLLECTIVE R19, `(.L_x_52) ;  /* 0x0000000013087348 */ /* 0x001fea0003c00000 */
[----:B------:R1:W2:Y:S02]  /*09d0*/  SHFL.DOWN P1, R18, R20, R21, R22 ;  /* 0x0800001514127389 */ /* 0x0002a40000020016 */
[----:B012---:R-:W-:Y:S05]  /*09e0*/  ENDCOLLECTIVE ;  /* 0x000000000000791b */ /* 0x007fea0003800000 */
.L_x_52:
[----:B------:R-:W-:Y:S02]  /*09f0*/  MOV R21, 0x8 ;  /* 0x0000000800157802 */ /* 0x000fe40000000f00 */
[----:B------:R-:W-:-:S04]  /*0a00*/  MOV R14, R18 ;  /* 0x00000012000e7202 */ /* 0x000fc80000000f00 */
[----:B------:R-:W-:-:S05]  /*0a10*/  FMNMX R14, R14, R13, !PT ;  /* 0x0000000d0e0e7209 */ /* 0x000fca0007800000 */
[----:B------:R-:W-:-:S07]  /*0a20*/  IMAD.MOV.U32 R20, RZ, RZ, R14 ;  /* 0x000000ffff147224 */ /* 0x000fce00078e000e */
[----:B------:R-:W-:Y:S05]  /*0a30*/  WARPSYNC.COLLECTIVE R19, `(.L_x_53) ;  /* 0x0000000013087348 */ /* 0x000fea0003c00000 */
[----:B------:R0:W1:Y:S02]  /*0a40*/  SHFL.DOWN P1, R18, R20, R21, R22 ;  /* 0x0800001514127389 */ /* 0x0000640000020016 */
[----:B01----:R-:W-:Y:S05]  /*0a50*/  ENDCOLLECTIVE ;  /* 0x000000000000791b */ /* 0x003fea0003800000 */
.L_x_53:
[----:B------:R-:W-:Y:S02]  /*0a60*/  IMAD.MOV.U32 R21, RZ, RZ, 0x4 ;  /* 0x00000004ff157424 */ /* 0x000fe400078e00ff */
[----:B------:R-:W-:-:S05]  /*0a70*/  IMAD.MOV.U32 R15, RZ, RZ, R18 ;  /* 0x000000ffff0f7224 */ /* 0x000fca00078e0012 */
[----:B------:R-:W-:-:S04]  /*0a80*/  FMNMX R15, R14, R15, !PT ;  /* 0x0000000f0e0f7209 */ /* 0x000fc80007800000 */
[----:B------:R-:W-:-:S07]  /*0a90*/  MOV R20, R15 ;  /* 0x0000000f00147202 */ /* 0x000fce0000000f00 */
[----:B------:R-:W-:Y:S05]  /*0aa0*/  WARPSYNC.COLLECTIVE R19, `(.L_x_54) ;  /* 0x0000000013087348 */ /* 0x000fea0003c00000 */
[----:B------:R0:W1:Y:S02]  /*0ab0*/  SHFL.DOWN P1, R18, R20, R21, R22 ;  /* 0x0800001514127389 */ /* 0x0000640000020016 */
[----:B01----:R-:W-:Y:S05]  /*0ac0*/  ENDCOLLECTIVE ;  /* 0x000000000000791b */ /* 0x003fea0003800000 */
.L_x_54:
[----:B------:R-:W-:Y:S02]  /*0ad0*/  MOV R21, 0x2 ;  /* 0x0000000200157802 */ /* 0x000fe40000000f00 */
[----:B------:R-:W-:-:S04]  /*0ae0*/  MOV R16, R18 ;  /* 0x0000001200107202 */ /* 0x000fc80000000f00 */
[----:B------:R-:W-:-:S05]  /*0af0*/  FMNMX R16, R15, R16, !PT ;  /* 0x000000100f107209 */ /* 0x000fca0007800000 */
[----:B------:R-:W-:-:S07]  /*0b00*/  IMAD.MOV.U32 R20, RZ, RZ, R16 ;  /* 0x000000ffff147224 */ /* 0x000fce00078e0010 */
[----:B------:R-:W-:Y:S05]  /*0b10*/  WARPSYNC.COLLECTIVE R19, `(.L_x_55) ;  /* 0x0000000013087348 */ /* 0x000fea0003c00000 */
[----:B------:R0:W1:Y:S02]  /*0b20*/  SHFL.DOWN P1, R18, R20, R21, R22 ;  /* 0x0800001514127389 */ /* 0x0000640000020016 */
[----:B01----:R-:W-:Y:S05]  /*0b30*/  ENDCOLLECTIVE ;  /* 0x000000000000791b */ /* 0x003fea0003800000 */
.L_x_55:
[----:B------:R-:W-:Y:S02]  /*0b40*/  IMAD.MOV.U32 R21, RZ, RZ, 0x1 ;  /* 0x00000001ff157424 */ /* 0x000fe400078e00ff */
[----:B------:R-:W-:-:S05]  /*0b50*/  IMAD.MOV.U32 R17, RZ, RZ, R18 ;  /* 0x000000ffff117224 */ /* 0x000fca00078e0012 */
[----:B------:R-:W-:-:S04]  /*0b60*/  FMNMX R17, R16, R17, !PT ;  /* 0x0000001110117209 */ /* 0x000fc80007800000 */
[----:B------:R-:W-:-:S07]  /*0b70*/  MOV R20, R17 ;  /* 0x0000001100147202 */ /* 0x000fce0000000f00 */
[----:B------:R-:W-:Y:S05]  /*0b80*/  WARPSYNC.COLLECTIVE R19, `(.L_x_56) ;  /* 0x0000000013087348 */ /* 0x000fea0003c00000 */
[----:B------:R0:W1:Y:S02]  /*0b90*/  SHFL.DOWN P1, R18, R20, R21, R22 ;  /* 0x0800001514127389 */ /* 0x0000640000020016 */
[----:B01----:R-:W-:Y:S05]  /*0ba0*/  ENDCOLLECTIVE ;  /* 0x000000000000791b */ /* 0x003fea0003800000 */
.L_x_56:
[----:B------:R-:W-:Y:S05]  /*0bb0*/  BRA `(.L_x_57) ;  /* 0xfffffff800407947 */ /* 0x000fea000383ffff */
.L_x_49:
[----:B------:R-:W-:Y:S01]  /*0bc0*/  HFMA2 R22, -RZ, RZ, 0, 1.847743988037109375e-06 ;  /* 0x0000001fff167431 */ /* 0x000fe200000001ff */
[----:B----4-:R-:W-:Y:S01]  /*0bd0*/  MOV R20, R0 ;  /* 0x0000000000147202 */ /* 0x010fe20000000f00 */
[----:B------:R-:W-:Y:S02]  /*0be0*/  IMAD.MOV.U32 R21, RZ, RZ, 0x10 ;  /* 0x00000010ff157424 */ /* 0x000fe400078e00ff */
[----:B------:R-:W-:-:S07]  /*0bf0*/  IMAD.MOV.U32 R19, RZ, RZ, -0x1 ;  /* 0xffffffffff137424 */ /* 0x000fce00078e00ff */
[----:B0123--:R-:W-:Y:S05]  /*0c00*/  WARPSYNC.COLLECTIVE R19, `(.L_x_58) ;  /* 0x0000000013087348 */ /* 0x00ffea0003c00000 */
[----:B------:R4:W0:Y:S02]  /*0c10*/  SHFL.DOWN P1, R18, R20, R21, R22 ;  /* 0x0800001514127389 */ /* 0x0008240000020016 */
[----:B01234-:R-:W-:Y:S05]  /*0c20*/  ENDCOLLECTIVE ;  /* 0x000000000000791b */ /* 0x01ffea0003800000 */
.L_x_58:
[----:B------:R-:W-:Y:S01]  /*0c30*/  HFMA2 R21, -RZ, RZ, 0, 4.76837158203125e-07 ;  /* 0x00000008ff157431 */ /* 0x000fe200000001ff */
[----:B------:R-:W-:-:S05]  /*0c40*/  MOV R5, R18 ;  /* 0x0000001200057202 */ /* 0x000fca0000000f00 */
[----:B------:R-:W-:-:S04]  /*0c50*/  FADD R5, R5, R0 ;  /* 0x0000000005057221 */ /* 0x000fc80000000000 */
[----:B------:R-:W-:-:S07]  /*0c60*/  IMAD.MOV.U32 R20, RZ, RZ, R5 ;  /* 0x000000ffff147224 */ /* 0x000fce00078e0005 */
[----:B------:R-:W-:Y:S05]  /*0c70*/  WARPSYNC.COLLECTIVE R19, `(.L_x_59) ;  /* 0x0000000013087348 */ /* 0x000fea0003c00000 */
[----:B------:R0:W1:Y:S02]  /*0c80*/  SHFL.DOWN P1, R18, R20, R21, R22 ;  /* 0x0800001514127389 */ /* 0x0000640000020016 */
[----:B01----:R-:W-:Y:S05]  /*0c90*/  ENDCOLLECTIVE ;  /* 0x000000000000791b */ /* 0x003fea0003800000 */
.L_x_59:
[----:B------:R-:W-:Y:S02]  /*0ca0*/  IMAD.MOV.U32 R21, RZ, RZ, 0x4 ;  /* 0x00000004ff157424 */ /* 0x000fe400078e00ff */
[----:B------:R-:W-:-:S04]  /*0cb0*/  IMAD.MOV.U32 R8, RZ, RZ, R18 ;  /* 0x000000ffff087224 */ /* 0x000fc800078e0012 */
[----:B------:R-:W-:-:S05]  /*0cc0*/  FADD R8, R5, R8 ;  /* 0x0000000805087221 */ /* 0x000fca0000000000 */
[----:B------:R-:W-:-:S07]  /*0cd0*/  MOV R20, R8 ;  /* 0x0000000800147202 */ /* 0x000fce0000000f00 */
[----:B------:R-:W-:Y:S05]  /*0ce0*/  WARPSYNC.COLLECTIVE R19, `(.L_x_60) ;  /* 0x0000000013087348 */ /* 0x000fea0003c00000 */
[----:B------:R0:W1:Y:S02]  /*0cf0*/  SHFL.DOWN P1, R18, R20, R21, R22 ;  /* 0x0800001514127389 */ /* 0x0000640000020016 */
[----:B01----:R-:W-:Y:S05]  /*0d00*/  ENDCOLLECTIVE ;  /* 0x000000000000791b */ /* 0x003fea0003800000 */
.L_x_60:
[----:B------:R-:W-:Y:S01]  /*0d10*/  HFMA2 R21, -RZ, RZ, 0, 1.1920928955078125e-07 ;  /* 0x00000002ff157431 */ /* 0x000fe200000001ff */
[----:B------:R-:W-:-:S05]  /*0d20*/  MOV R9, R18 ;  /* 0x0000001200097202 */ /* 0x000fca0000000f00 */
[----:B------:R-:W-:-:S04]  /*0d30*/  FADD R9, R8, R9 ;  /* 0x0000000908097221 */ /* 0x000fc80000000000 */
[----:B------:R-:W-:-:S07]  /*0d40*/  IMAD.MOV.U32 R20, RZ, RZ, R9 ;  /* 0x000000ffff147224 */ /* 0x000fce00078e0009 */
[----:B------:R-:W-:Y:S05]  /*0d50*/  WARPSYNC.COLLECTIVE R19, `(.L_x_61) ;  /* 0x0000000013087348 */ /* 0x000fea0003c00000 */
[----:B------:R0:W1:Y:S02]  /*0d60*/  SHFL.DOWN P1, R18, R20, R21, R22 ;  /* 0x0800001514127389 */ /* 0x0000640000020016 */
[----:B01----:R-:W-:Y:S05]  /*0d70*/  ENDCOLLECTIVE ;  /* 0x000000000000791b */ /* 0x003fea0003800000 */
.L_x_61:
[----:B------:R-:W-:Y:S02]  /*0d80*/  IMAD.MOV.U32 R21, RZ, RZ, 0x1 ;  /* 0x00000001ff157424 */ /* 0x000fe400078e00ff */
[----:B------:R-:W-:-:S04]  /*0d90*/  IMAD.MOV.U32 R10, RZ, RZ, R18 ;  /* 0x000000ffff0a7224 */ /* 0x000fc800078e0012 */
[----:B------:R-:W-:-:S05]  /*0da0*/  FADD R10, R9, R10 ;  /* 0x0000000a090a7221 */ /* 0x000fca0000000000 */
[----:B------:R-:W-:-:S07]  /*0db0*/  MOV R20, R10 ;  /* 0x0000000a00147202 */ /* 0x000fce0000000f00 */
[----:B------:R-:W-:Y:S05]  /*0dc0*/  WARPSYNC.COLLECTIVE R19, `(.L_x_62) ;  /* 0x0000000013087348 */ /* 0x000fea0003c00000 */
[----:B------:R0:W1:Y:S02]  /*0dd0*/  SHFL.DOWN P1, R18, R20, R21, R22 ;  /* 0x0800001514127389 */ /* 0x0000640000020016 */
[----:B01----:R-:W-:Y:S05]  /*0de0*/  ENDCOLLECTIVE ;  /* 0x000000000000791b */ /* 0x003fea0003800000 */
.L_x_62:
[----:B------:R-:W-:Y:S01]  /*0df0*/  MOV R11, R18 ;  /* 0x00000012000b7202 */ /* 0x000fe20000000f00 */
[----:B------:R-:W-:Y:S06]  /*0e00*/  BRA `(.L_x_63) ;  /* 0xfffffff8005c7947 */ /* 0x000fec000383ffff */
        .weak           $__internal_1_$__cuda_sm3x_div_rn_noftz_f32_slowpath
        .type           $__internal_1_$__cuda_sm3x_div_rn_noftz_f32_slowpath,@function
        .size           $__internal_1_$__cuda_sm3x_div_rn_noftz_f32_slowpath,(.L_x_231 - $__internal_1_$__cuda_sm3x_div_rn_noftz_f32_slowpath)
$__internal_1_$__cuda_sm3x_div_rn_noftz_f32_slowpath:
[----:B------:R-:W-:Y:S01]  /*0e10*/  SHF.R.U32.HI R6, RZ, 0x17, R3 ;  /* 0x00000017ff067819 */ /* 0x000fe20000011603 */
[----:B------:R-:W-:Y:S01]  /*0e20*/  BSSY.RECONVERGENT B1, `(.L_x_64) ;  /* 0x0000064000017945 */ /* 0x000fe20003800200 */
[--C-:B------:R-:W-:Y:S01]  /*0e30*/  SHF.R.U32.HI R5, RZ, 0x17, R0.reuse ;  /* 0x00000017ff057819 */ /* 0x100fe20000011600 */
[----:B------:R-:W-:Y:S01]  /*0e40*/  IMAD.MOV.U32 R7, RZ, RZ, R0 ;  /* 0x000000ffff077224 */ /* 0x000fe200078e0000 */
[----:B------:R-:W-:Y:S02]  /*0e50*/  LOP3.LUT R6, R6, 0xff, RZ, 0xc0, !PT ;  /* 0x000000ff06067812 */ /* 0x000fe400078ec0ff */
[----:B------:R-:W-:Y:S02]  /*0e60*/  LOP3.LUT R5, R5, 0xff, RZ, 0xc0, !PT ;  /* 0x000000ff05057812 */ /* 0x000fe400078ec0ff */
[----:B------:R-:W-:Y:S01]  /*0e70*/  MOV R8, R3 ;  /* 0x0000000300087202 */ /* 0x000fe20000000f00 */
[----:B------:R-:W-:Y:S01]  /*0e80*/  VIADD R11, R6, 0xffffffff ;  /* 0xffffffff060b7836 */ /* 0x000fe20000000000 */
[----:B------:R-:W-:-:S04]  /*0e90*/  IADD3 R10, PT, PT, R5, -0x1, RZ ;  /* 0xffffffff050a7810 */ /* 0x000fc80007ffe0ff */
[----:B------:R-:W-:-:S04]  /*0ea0*/  ISETP.GT.U32.AND P0, PT, R11, 0xfd, PT ;  /* 0x000000fd0b00780c */ /* 0x000fc80003f04070 */
[----:B------:R-:W-:-:S13]  /*0eb0*/  ISETP.GT.U32.OR P0, PT, R10, 0xfd, P0 ;  /* 0x000000fd0a00780c */ /* 0x000fda0000704470 */
[----:B------:R-:W-:Y:S01]  /*0ec0*/  @!P0 IMAD.MOV.U32 R9, RZ, RZ, RZ ;  /* 0x000000ffff098224 */ /* 0x000fe200078e00ff */
        /* <DEDUP_REMOVED lines=20> */
[----:B------:R-:W-:Y:S02]  /*1010*/  @!P0 IMAD.MOV.U32 R9, RZ, RZ, -0x40 ;  /* 0xffffffc0ff098424 */ /* 0x000fe400078e00ff */
[----:B------:R-:W-:Y:S01]  /*1020*/  @!P0 FFMA R7, R0, 1.84467440737095516160e+19, RZ ;  /* 0x5f80000000078823 */ /* 0x000fe200000000ff */
[----:B------:R-:W-:Y:S02]  /*1030*/  @!P1 FFMA R8, R3, 1.84467440737095516160e+19, RZ ;  /* 0x5f80000003089823 */ /* 0x000fe400000000ff */
[----:B------:R-:W-:-:S07]  /*1040*/  @!P1 IADD3 R9, PT, PT, R9, 0x40, RZ ;  /* 0x0000004009099810 */ /* 0x000fce0007ffe0ff */
.L_x_65:
[----:B------:R-:W-:Y:S01]  /*1050*/  LEA R3, R6, 0xc0800000, 0x17 ;  /* 0xc080000006037811 */ /* 0x000fe200078eb8ff */
[----:B------:R-:W-:Y:S01]  /*1060*/  BSSY.RECONVERGENT B2, `(.L_x_70) ;  /* 0x0000036000027945 */ /* 0x000fe20003800200 */
[----:B------:R-:W-:-:S03]  /*1070*/  IADD3 R5, PT, PT, R5, -0x7f, RZ ;  /* 0xffffff8105057810 */ /* 0x000fc60007ffe0ff */
[----:B------:R-:W-:Y:S01]  /*1080*/  IMAD.IADD R3, R8, 0x1, -R3 ;  /* 0x0000000108037824 */ /* 0x000fe200078e0a03 */
[C---:B------:R-:W-:Y:S01]  /*1090*/  IADD3 R6, PT, PT, R5.reuse, 0x7f, -R6 ;  /* 0x0000007f05067810 */ /* 0x040fe20007ffe806 */
[----:B------:R-:W-:Y:S02]  /*10a0*/  IMAD R0, R5, -0x800000, R7 ;  /* 0xff80000005007824 */ /* 0x000fe400078e0207 */
[----:B------:R-:W0:Y:S01]  /*10b0*/  MUFU.RCP R8, R3 ;  /* 0x0000000300087308 */ /* 0x000e220000001000 */
[----:B------:R-:W-:Y:S01]  /*10c0*/  FADD.FTZ R11, -R3, -RZ ;  /* 0x800000ff030b7221 */ /* 0x000fe20000010100 */
[----:B------:R-:W-:-:S03]  /*10d0*/  IMAD.IADD R6, R6, 0x1, R9 ;  /* 0x0000000106067824 */ /* 0x000fc600078e0209 */
[----:B0-----:R-:W-:-:S04]  /*10e0*/  FFMA R13, R8, R11, 1 ;  /* 0x3f800000080d7423 */ /* 0x001fc8000000000b */
        /* <DEDUP_REMOVED lines=8> */
[----:B------:R-:W-:-:S05]  /*1170*/  IADD3 R9, PT, PT, R3, R6, RZ ;  /* 0x0000000603097210 */ /* 0x000fca0007ffe0ff */
[----:B------:R-:W-:-:S05]  /*1180*/  VIADD R3, R9, 0xffffffff ;  /* 0xffffffff09037836 */ /* 0x000fca0000000000 */
        /* <DEDUP_REMOVED lines=10> */
[CCC-:B------:R-:W-:Y:S01]  /*1230*/  FFMA.RM R6, R10.reuse, R8.reuse, R7.reuse ;  /* 0x000000080a067223 */ /* 0x1c0fe20000004007 */
[C---:B------:R-:W-:Y:S02]  /*1240*/  ISETP.NE.AND P2, PT, R9.reuse, RZ, PT ;  /* 0x000000ff0900720c */ /* 0x040fe40003f45270 */
[----:B------:R-:W-:Y:S02]  /*1250*/  ISETP.NE.AND P1, PT, R9, RZ, PT ;  /* 0x000000ff0900720c */ /* 0x000fe40003f25270 */
[----:B------:R-:W-:Y:S01]  /*1260*/  LOP3.LUT R5, R3, 0x7fffff, RZ, 0xc0, !PT ;  /* 0x007fffff03057812 */ /* 0x000fe200078ec0ff */
[----:B------:R-:W-:Y:S01]  /*1270*/  FFMA.RP R3, R10, R8, R7 ;  /* 0x000000080a037223 */ /* 0x000fe20000008007 */
[----:B------:R-:W-:Y:S01]  /*1280*/  IADD3 R8, PT, PT, R9, 0x20, RZ ;  /* 0x0000002009087810 */ /* 0x000fe20007ffe0ff */
[----:B------:R-:W-:Y:S01]  /*1290*/  IMAD.MOV R7, RZ, RZ, -R9 ;  /* 0x000000ffff077224 */ /* 0x000fe200078e0a09 */
[----:B------:R-:W-:-:S02]  /*12a0*/  LOP3.LUT R5, R5, 0x800000, RZ, 0xfc, !PT ;  /* 0x0080000005057812 */ /* 0x000fc400078efcff */
[----:B------:R-:W-:Y:S02]  /*12b0*/  FSETP.NEU.FTZ.AND P0, PT, R3, R6, PT ;  /* 0x000000060300720b */ /* 0x000fe40003f1d000 */
[----:B------:R-:W-:Y:S02]  /*12c0*/  SHF.L.U32 R8, R5, R8, RZ ;  /* 0x0000000805087219 */ /* 0x000fe400000006ff */
        /* <DEDUP_REMOVED lines=11> */
.L_x_72:
[----:B------:R-:W-:-:S04]  /*1380*/  LOP3.LUT R0, R0, 0x80000000, RZ, 0xc0, !PT ;  /* 0x8000000000007812 */ /* 0x000fc800078ec0ff */
[----:B------:R-:W-:Y:S01]  /*1390*/  LOP3.LUT R0, R0, 0x7f800000, RZ, 0xfc, !PT ;  /* 0x7f80000000007812 */ /* 0x000fe200078efcff */
[----:B------:R-:W-:Y:S06]  /*13a0*/  BRA `(.L_x_73) ;  /* 0x0000000000047947 */ /* 0x000fec0003800000 */
.L_x_71:
[----:B------:R-:W-:-:S07]  /*13b0*/  IMAD R0, R6, 0x800000, R0 ;  /* 0x0080000006007824 */ /* 0x000fce00078e0200 */
.L_x_73:
[----:B------:R-:W-:Y:S05]  /*13c0*/  BSYNC.RECONVERGENT B2 ;  /* 0x0000000000027941 */ /* 0x000fea0003800200 */
.L_x_70:
[----:B------:R-:W-:Y:S05]  /*13d0*/  BRA `(.L_x_74) ;  /* 0x0000000000207947 */ /* 0x000fea0003800000 */
.L_x_69:
[----:B------:R-:W-:-:S04]  /*13e0*/  LOP3.LUT R0, R8, 0x80000000, R7, 0x48, !PT ;  /* 0x8000000008007812 */ /* 0x000fc800078e4807 */
[----:B------:R-:W-:Y:S01]  /*13f0*/  LOP3.LUT R0, R0, 0x7f800000, RZ, 0xfc, !PT ;  /* 0x7f80000000007812 */ /* 0x000fe200078efcff */
[----:B------:R-:W-:Y:S06]  /*1400*/  BRA `(.L_x_74) ;  /* 0x0000000000147947 */ /* 0x000fec0003800000 */
.L_x_68:
[----:B------:R-:W-:Y:S01]  /*1410*/  LOP3.LUT R0, R8, 0x80000000, R7, 0x48, !PT ;  /* 0x8000000008007812 */ /* 0x000fe200078e4807 */
[----:B------:R-:W-:Y:S06]  /*1420*/  BRA `(.L_x_74) ;  /* 0x00000000000c7947 */ /* 0x000fec0003800000 */
.L_x_67:
[----:B------:R-:W0:Y:S01]  /*1430*/  MUFU.RSQ R0, -QNAN ;  /* 0xffc0000000007908 */ /* 0x000e220000001400 */
[----:B------:R-:W-:Y:S05]  /*1440*/  BRA `(.L_x_74) ;  /* 0x0000000000047947 */ /* 0x000fea0003800000 */
.L_x_66:
[----:B------:R-:W-:-:S07]  /*1450*/  FADD.FTZ R0, R0, R3 ;  /* 0x0000000300007221 */ /* 0x000fce0000010000 */
.L_x_74:
[----:B------:R-:W-:Y:S05]  /*1460*/  BSYNC.RECONVERGENT B1 ;  /* 0x0000000000017941 */ /* 0x000fea0003800200 */
.L_x_64:
[----:B------:R-:W-:-:S04]  /*1470*/  HFMA2 R3, -RZ, RZ, 0, 0 ;  /* 0x00000000ff037431 */ /* 0x000fc800000001ff */
[----:B0-----:R-:W-:Y:S05]  /*1480*/  RET.REL.NODEC R2 `(_Z6gpu_v4PKfPfii) ;  /* 0xffffffe802dc7950 */ /* 0x001fea0003c3ffff */
.L_x_75:
        /* <DEDUP_REMOVED lines=15> */
.L_x_231:


//--------------------- .text._Z6gpu_v3PKfPfii    --------------------------
	.section	.text._Z6gpu_v3PKfPfii,"ax",@progbits
	.align	128
        .global         _Z6gpu_v3PKfPfii
        .type           _Z6gpu_v3PKfPfii,@function
        .size           _Z6gpu_v3PKfPfii,(.L_x_232 - _Z6gpu_v3PKfPfii)
        .other          _Z6gpu_v3PKfPfii,@"STO_CUDA_ENTRY STV_DEFAULT"
_Z6gpu_v3PKfPfii:
.text._Z6gpu_v3PKfPfii:
[----:B------:R-:W-:Y:S08]  /*0000*/  LDC R1, c[0x0][0x37c] ;  /* 0x0000df00ff017b82 */ /* 0x000ff00000000800 */
[----:B------:R-:W0:Y:S01]  /*0010*/  LDC R7, c[0x0][0x360] ;  /* 0x0000d800ff077b82 */ /* 0x000e220000000800 */
[----:B------:R-:W-:Y:S01]  /*0020*/  HFMA2 R2, -RZ, RZ, 0, 0 ;  /* 0x00000000ff027431 */ /* 0x000fe200000001ff */
[----:B------:R-:W1:Y:S01]  /*0030*/  LDCU.64 UR10, c[0x0][0x358] ;  /* 0x00006b00ff0a77ac */ /* 0x000e620008000a00 */
[----:B------:R-:W-:-:S05]  /*0040*/  MOV R13, RZ ;  /* 0x000000ff000d7202 */ /* 0x000fca0000000f00 */
[----:B------:R-:W2:Y:S08]  /*0050*/  LDC R8, c[0x0][0x394] ;  /* 0x0000e500ff087b82 */ /* 0x000eb00000000800 */
[----:B------:R-:W3:Y:S01]  /*0060*/  S2UR UR9, SR_CTAID.X ;  /* 0x00000000000979c3 */ /* 0x000ee20000002500 */
[----:B0-----:R-:W0:Y:S01]  /*0070*/  I2F.U32.RP R4, R7 ;  /* 0x0000000700047306 */ /* 0x001e220000209000 */
[----:B------:R-:W-:-:S07]  /*0080*/  ISETP.NE.U32.AND P2, PT, R7, RZ, PT ;  /* 0x000000ff0700720c */ /* 0x000fce0003f45070 */
[----:B0-----:R-:W0:Y:S02]  /*0090*/  MUFU.RCP R4, R4 ;  /* 0x0000000400047308 */ /* 0x001e240000001000 */
[----:B0-----:R-:W-:-:S06]  /*00a0*/  IADD3 R3, PT, PT, R4, 0xffffffe, RZ ;  /* 0x0ffffffe04037810 */ /* 0x001fcc0007ffe0ff */
[----:B------:R-:W0:Y:S02]  /*00b0*/  F2I.FTZ.U32.TRUNC.NTZ R3, R3 ;  /* 0x0000000300037305 */ /* 0x000e24000021f000 */
[----:B0-----:R-:W-:-:S05]  /*00c0*/  IADD3 R0, PT, PT, RZ, -R3, RZ ;  /* 0x80000003ff007210 */ /* 0x001fca0007ffe0ff */
[----:B------:R-:W-:-:S04]  /*00d0*/  IMAD R5, R0, R7, RZ ;  /* 0x0000000700057224 */ /* 0x000fc800078e02ff */
[----:B------:R-:W-:Y:S01]  /*00e0*/  IMAD.HI.U32 R5, R3, R5, R2 ;  /* 0x0000000503057227 */ /* 0x000fe200078e0002 */
[----:B--2---:R-:W-:Y:S02]  /*00f0*/  IADD3 R2, PT, PT, R7, -0x1, R8 ;  /* 0xffffffff07027810 */ /* 0x004fe40007ffe008 */
[----:B------:R-:W-:-:S03]  /*0100*/  MOV R3, R7 ;  /* 0x0000000700037202 */ /* 0x000fc60000000f00 */
[----:B------:R-:W-:Y:S02]  /*0110*/  IMAD.HI.U32 R0, R5, R2, RZ ;  /* 0x0000000205007227 */ /* 0x000fe400078e00ff */
[----:B------:R-:W0:Y:S03]  /*0120*/  S2R R5, SR_TID.X ;  /* 0x0000000000057919 */ /* 0x000e260000002100 */
[----:B------:R-:W-:-:S05]  /*0130*/  IADD3 R4, PT, PT, -R0, RZ, RZ ;  /* 0x000000ff00047210 */ /* 0x000fca0007ffe1ff */
[----:B------:R-:W-:Y:S02]  /*0140*/  IMAD R2, R7, R4, R2 ;  /* 0x0000000407027224 */ /* 0x000fe400078e0202 */
[----:B------:R-:W-:-:S03]  /*0150*/  HFMA2 R4, -RZ, RZ, -1.875, 0 ;  /* 0xbf800000ff047431 */ /* 0x000fc600000001ff */
[----:B------:R-:W-:-:S13]  /*0160*/  ISETP.GE.U32.AND P0, PT, R2, R7, PT ;  /* 0x000000070200720c */ /* 0x000fda0003f06070 */
[-C--:B------:R-:W-:Y:S02]  /*0170*/  @P0 IADD3 R2, PT, PT, R2, -R7.reuse, RZ ;  /* 0x8000000702020210 */ /* 0x080fe40007ffe0ff */
[----:B------:R-:W-:Y:S02]  /*0180*/  @P0 IADD3 R0, PT, PT, R0, 0x1, RZ ;  /* 0x0000000100000810 */ /* 0x000fe40007ffe0ff */
[----:B------:R-:W-:-:S13]  /*0190*/  ISETP.GE.U32.AND P1, PT, R2, R7, PT ;  /* 0x000000070200720c */ /* 0x000fda0003f26070 */
[----:B------:R-:W-:Y:S02]  /*01a0*/  @P1 IADD3 R0, PT, PT, R0, 0x1, RZ ;  /* 0x0000000100001810 */ /* 0x000fe40007ffe0ff */
[----:B------:R-:W-:-:S04]  /*01b0*/  @!P2 LOP3.LUT R0, RZ, R7, RZ, 0x33, !PT ;  /* 0x00000007ff00a212 */ /* 0x000fc800078e33ff */
[C---:B------:R-:W-:Y:S01]  /*01c0*/  ISETP.GE.AND P0, PT, R0.reuse, 0x1, PT ;  /* 0x000000010000780c */ /* 0x040fe20003f06270 */
[----:B0-----:R-:W-:-:S04]  /*01d0*/  IMAD R2, R0, R5, RZ ;  /* 0x0000000500027224 */ /* 0x001fc800078e02ff */
[----:B---3--:R-:W-:-:S08]  /*01e0*/  IMAD R8, R8, UR9, R2 ;  /* 0x0000000908087c24 */ /* 0x008fd0000f8e0202 */
[----:B-1----:R-:W-:Y:S05]  /*01f0*/  @!P0 BRA `(.L_x_76) ;  /* 0x0000000c00388947 */ /* 0x002fea0003800000 */
[C---:B------:R-:W-:Y:S02]  /*0200*/  ISETP.GE.U32.AND P0, PT, R0.reuse, 0x4, PT ;  /* 0x000000040000780c */ /* 0x040fe40003f06070 */
[----:B------:R-:W-:Y:S02]  /*0210*/  LOP3.LUT R24, R0, 0x3, RZ, 0xc0, !PT ;  /* 0x0000000300187812 */ /* 0x000fe400078ec0ff */
[----:B------:R-:W-:Y:S02]  /*0220*/  MOV R4, 0xbf800000 ;  /* 0xbf80000000047802 */ /* 0x000fe40000000f00 */
[----:B------:R-:W-:Y:S02]  /*0230*/  MOV R13, RZ ;  /* 0x000000ff000d7202 */ /* 0x000fe40000000f00 */
[----:B------:R-:W-:-:S05]  /*0240*/  MOV R7, RZ ;  /* 0x000000ff00077202 */ /* 0x000fca0000000f00 */
[----:B------:R-:W-:Y:S05]  /*0250*/  @!P0 BRA `(.L_x_77) ;  /* 0x0000000400b08947 */ /* 0x000fea0003800000 */
[----:B------:R-:W0:Y:S01]  /*0260*/  LDCU.64 UR4, c[0x0][0x380] ;  /* 0x00007000ff0477ac */ /* 0x000e220008000a00 */
[----:B------:R-:W-:Y:S01]  /*0270*/  LOP3.LUT R7, R0, 0x7ffffffc, RZ, 0xc0, !PT ;  /* 0x7ffffffc00077812 */ /* 0x000fe200078ec0ff */
[----:B------:R-:W-:Y:S01]  /*0280*/  HFMA2 R4, -RZ, RZ, -1.875, 0 ;  /* 0xbf800000ff047431 */ /* 0x000fe200000001ff */
[----:B------:R-:W-:Y:S02]  /*0290*/  MOV R13, RZ ;  /* 0x000000ff000d7202 */ /* 0x000fe40000000f00 */
[----:B------:R-:W-:Y:S02]  /*02a0*/  MOV R6, R8 ;  /* 0x0000000800067202 */ /* 0x000fe40000000f00 */
[----:B------:R-:W-:Y:S01]  /*02b0*/  IADD3 R9, PT, PT, -R7, RZ, RZ ;  /* 0x000000ff07097210 */ /* 0x000fe20007ffe1ff */
[----:B0-----:R-:W-:-:S04]  /*02c0*/  UIADD3 UR4, UP0, UPT, UR4, 0x8, URZ ;  /* 0x0000000804047890 */ /* 0x001fc8000ff1e0ff */
[----:B------:R-:W-:-:S12]  /*02d0*/  UIADD3.X UR5, UPT, UPT, URZ, UR5, URZ, UP0, !UPT ;  /* 0x00000005ff057290 */ /* 0x000fd800087fe4ff */
.L_x_80:
[----:B------:R-:W-:Y:S02]  /*02e0*/  MOV R18, UR4 ;  /* 0x0000000400127c02 */ /* 0x000fe40008000f00 */
[----:B------:R-:W-:-:S03]  /*02f0*/  MOV R19, UR5 ;  /* 0x0000000500137c02 */ /* 0x000fc60008000f00 */
[----:B------:R-:W-:-:S05]  /*0300*/  IMAD.WIDE R18, R6, 0x4, R18 ;  /* 0x0000000406127825 */ /* 0x000fca00078e0212 */
[----:B------:R-:W2:Y:S04]  /*0310*/  LDG.E R25, desc[UR10][R18.64+-0x8] ;  /* 0xfffff80a12197981 */ /* 0x000ea8000c1e1900 */
[----:B------:R-:W3:Y:S04]  /*0320*/  LDG.E R17, desc[UR10][R18.64+-0x4] ;  /* 0xfffffc0a12117981 */ /* 0x000ee8000c1e1900 */
[----:B------:R-:W4:Y:S04]  /*0330*/  LDG.E R15, desc[UR10][R18.64] ;  /* 0x0000000a120f7981 */ /* 0x000f28000c1e1900 */
[----:B------:R0:W5:Y:S01]  /*0340*/  LDG.E R11, desc[UR10][R18.64+0x4] ;  /* 0x0000040a120b7981 */ /* 0x000162000c1e1900 */
[----:B------:R-:W-:Y:S01]  /*0350*/  MOV R10, 0x3bbb989d ;  /* 0x3bbb989d000a7802 */ /* 0x000fe20000000f00 */
[----:B------:R-:W-:Y:S01]  /*0360*/  BSSY.RECONVERGENT B0, `(.L_x_78) ;  /* 0x000004e000007945 */ /* 0x000fe20003800200 */
[----:B------:R-:W-:-:S02]  /*0370*/  MOV R12, 0x437c0000 ;  /* 0x437c0000000c7802 */ /* 0x000fc40000000f00 */
[----:B--2---:R-:W-:-:S13]  /*0380*/  FSETP.GT.AND P0, PT, R25, R4, PT ;  /* 0x000000041900720b */ /* 0x004fda0003f04000 */
[----:B------:R-:W-:Y:S01]  /*0390*/  @P0 FADD R21, R4, -R25 ;  /* 0x8000001904150221 */ /* 0x000fe20000000000 */
[----:B------:R-:W-:-:S03]  /*03a0*/  @P0 MOV R4, R25 ;  /* 0x0000001900040202 */ /* 0x000fc60000000f00 */
[----:B------:R-:W-:Y:S01]  /*03b0*/  @P0 FFMA.SAT R23, R21, R10, 0.5 ;  /* 0x3f00000015170423 */ /* 0x000fe2000000200a */
[----:B---3--:R-:W-:-:S03]  /*03c0*/  FSETP.GT.AND P1, PT, R17, R4, PT ;  /* 0x000000041100720b */ /* 0x008fc60003f24000 */
[----:B------:R-:W-:-:S04]  /*03d0*/  @P0 FFMA.RM R23, R23, R12, 12582913 ;  /* 0x4b40000117170423 */ /* 0x000fc8000000400c */
[C---:B------:R-:W-:Y:S01]  /*03e0*/  @P0 FADD R14, R23.reuse, -12583039 ;  /* 0xcb40007f170e0421 */ /* 0x040fe20000000000 */
[----:B------:R-:W-:-:S03]  /*03f0*/  @P0 SHF.L.U32 R23, R23, 0x17, RZ ;  /* 0x0000001717170819 */ /* 0x000fc600000006ff */
[C---:B------:R-:W-:Y:S02]  /*0400*/  @P0 FFMA R14, R21.reuse, 1.4426950216293334961, -R14 ;  /* 0x3fb8aa3b150e0823 */ /* 0x040fe4000000080e */
[C---:B0-----:R-:W-:Y:S02]  /*0410*/  @P1 FADD R19, R4.reuse, -R17 ;  /* 0x8000001104131221 */ /* 0x041fe40000000000 */
[----:B------:R-:W-:Y:S01]  /*0420*/  @P0 FFMA R18, R21, 1.925963033500011079e-08, R14 ;  /* 0x32a5706015120823 */ /* 0x000fe2000000000e */
[----:B------:R-:W-:Y:S01]  /*0430*/  FADD R21, -R4, R25 ;  /* 0x0000001904157221 */ /* 0x000fe20000000100 */
[----:B------:R-:W-:-:S03]  /*0440*/  @P1 MOV R4, R17 ;  /* 0x0000001100041202 */ /* 0x000fc60000000f00 */
[----:B------:R-:W-:Y:S01]  /*0450*/  FFMA.SAT R25, R21, R10, 0.5 ;  /* 0x3f00000015197423 */ /* 0x000fe2000000200a */
[----:B------:R-:W0:Y:S01]  /*0460*/  @P0 MUFU.EX2 R18, R18 ;  /* 0x0000001200120308 */ /* 0x000e220000000800 */
[----:B----4-:R-:W-:Y:S01]  /*0470*/  FSETP.GT.AND P2, PT, R15, R4, PT ;  /* 0x000000040f00720b */ /* 0x010fe20003f44000 */
[----:B------:R-:W-:Y:S01]  /*0480*/  FADD R17, -R4, R17 ;  /* 0x0000001104117221 */ /* 0x000fe20000000100 */
[----:B------:R-:W-:Y:S01]  /*0490*/  FFMA.RM R14, R25, R12, 12582913 ;  /* 0x4b400001190e7423 */ /* 0x000fe2000000400c */
[----:B------:R-:W-:-:S03]  /*04a0*/  @P1 FFMA.SAT R25, R19, R10, 0.5 ;  /* 0x3f00000013191423 */ /* 0x000fc6000000200a */
[----:B------:R-:W-:Y:S01]  /*04b0*/  FADD R20, R14, -12583039 ;  /* 0xcb40007f0e147421 */ /* 0x000fe20000000000 */
[----:B------:R-:W-:-:S03]  /*04c0*/  @P1 FFMA.RM R16, R25, R12, 12582913 ;  /* 0x4b40000119101423 */ /* 0x000fc6000000400c */
[----:B------:R-:W-:Y:S01]  /*04d0*/  FFMA R20, R21, 1.4426950216293334961, -R20 ;  /* 0x3fb8aa3b15147823 */ /* 0x000fe20000000814 */
[----:B------:R-:W-:-:S03]  /*04e0*/  @P1 FADD R22, R16, -12583039 ;  /* 0xcb40007f10161421 */ /* 0x000fc60000000000 */
[----:B------:R-:W-:Y:S01]  /*04f0*/  FFMA R20, R21, 1.925963033500011079e-08, R20 ;  /* 0x32a5706015147823 */ /* 0x000fe20000000014 */
[----:B------:R-:W-:Y:S01]  /*0500*/  @P1 FFMA R22, R19, 1.4426950216293334961, -R22 ;  /* 0x3fb8aa3b13161823 */ /* 0x000fe20000000816 */
[----:B0-----:R-:W-:Y:S01]  /*0510*/  @P0 FMUL R18, R23, R18 ;  /* 0x0000001217120220 */ /* 0x001fe20000400000 */
[----:B------:R-:W-:Y:S01]  /*0520*/  FFMA.SAT R23, R17, R10, 0.5 ;  /* 0x3f00000011177423 */ /* 0x000fe2000000200a */
[--C-:B------:R-:W-:Y:S01]  /*0530*/  @P2 FADD R21, R4, -R15.reuse ;  /* 0x8000000f04152221 */ /* 0x100fe20000000000 */
[----:B------:R-:W-:Y:S01]  /*0540*/  @P2 MOV R4, R15 ;  /* 0x0000000f00042202 */ /* 0x000fe20000000f00 */
[----:B------:R-:W-:Y:S01]  /*0550*/  @P0 FMUL R13, R13, R18 ;  /* 0x000000120d0d0220 */ /* 0x000fe20000400000 */
[----:B------:R-:W-:Y:S01]  /*0560*/  FFMA.RM R18, R23, R12, 12582913 ;  /* 0x4b40000117127423 */ /* 0x000fe2000000400c */
[----:B------:R-:W-:Y:S01]  /*0570*/  @P1 FFMA R22, R19, 1.925963033500011079e-08, R22 ;  /* 0x32a5706013161823 */ /* 0x000fe20000000016 */
[----:B------:R-:W-:Y:S01]  /*0580*/  @P2 FFMA.SAT R19, R21, R10, 0.5 ;  /* 0x3f00000015132423 */ /* 0x000fe2000000200a */
[----:B------:R-:W-:Y:S01]  /*0590*/  FADD R15, -R4, R15 ;  /* 0x0000000f040f7221 */ /* 0x000fe20000000100 */
[----:B------:R-:W-:Y:S01]  /*05a0*/  FADD R26, R18, -12583039 ;  /* 0xcb40007f121a7421 */ /* 0x000fe20000000000 */
[----:B------:R-:W0:Y:S01]  /*05b0*/  MUFU.EX2 R20, R20 ;  /* 0x0000001400147308 */ /* 0x000e220000000800 */
[----:B------:R-:W-:Y:S01]  /*05c0*/  @P2 FFMA.RM R19, R19, R12, 12582913 ;  /* 0x4b40000113132423 */ /* 0x000fe2000000400c */
[----:B-----5:R-:W-:Y:S01]  /*05d0*/  FSETP.GT.AND P0, PT, R11, R4, PT ;  /* 0x000000040b00720b */ /* 0x020fe20003f04000 */
[----:B------:R-:W-:-:S04]  /*05e0*/  FFMA R26, R17, 1.4426950216293334961, -R26 ;  /* 0x3fb8aa3b111a7823 */ /* 0x000fc8000000081a */
[----:B------:R-:W-:Y:S01]  /*05f0*/  FFMA R23, R17, 1.925963033500011079e-08, R26 ;  /* 0x32a5706011177823 */ /* 0x000fe2000000001a */
[----:B------:R-:W-:Y:S01]  /*0600*/  FFMA.SAT R17, R15, R10, 0.5 ;  /* 0x3f0000000f117423 */ /* 0x000fe2000000200a */
[C---:B------:R-:W-:Y:S01]  /*0610*/  @P2 FADD R26, R19.reuse, -12583039 ;  /* 0xcb40007f131a2421 */ /* 0x040fe20000000000 */
[----:B------:R-:W1:Y:S01]  /*0620*/  @P1 MUFU.EX2 R22, R22 ;  /* 0x0000001600161308 */ /* 0x000e620000000800 */
[----:B------:R-:W-:Y:S01]  /*0630*/  @P2 SHF.L.U32 R19, R19, 0x17, RZ ;  /* 0x0000001713132819 */ /* 0x000fe200000006ff */
[----:B------:R-:W-:Y:S01]  /*0640*/  FFMA.RM R17, R17, R12, 12582913 ;  /* 0x4b40000111117423 */ /* 0x000fe2000000400c */
[----:B------:R-:W-:-:S03]  /*0650*/  @P2 FFMA R26, R21, 1.4426950216293334961, -R26 ;  /* 0x3fb8aa3b151a2823 */ /* 0x000fc6000000081a */
[----:B------:R-:W-:Y:S01]  /*0660*/  FADD R28, R17, -12583039 ;  /* 0xcb40007f111c7421 */ /* 0x000fe20000000000 */
[----:B------:R-:W-:Y:S01]  /*0670*/  @P2 FFMA R25, R21, 1.925963033500011079e-08, R26 ;  /* 0x32a5706015192823 */ /* 0x000fe2000000001a */
[----:B------:R-:W-:Y:S01]  /*0680*/  SHF.L.U32 R26, R14, 0x17, RZ ;  /* 0x000000170e1a7819 */ /* 0x000fe200000006ff */
[----:B------:R-:W2:Y:S01]  /*0690*/  MUFU.EX2 R23, R23 ;  /* 0x0000001700177308 */ /* 0x000ea20000000800 */
[C---:B------:R-:W-:Y:S01]  /*06a0*/  FFMA R28, R15.reuse, 1.4426950216293334961, -R28 ;  /* 0x3fb8aa3b0f1c7823 */ /* 0x040fe2000000081c */
[----:B------:R-:W-:Y:S02]  /*06b0*/  @P1 SHF.L.U32 R21, R16, 0x17, RZ ;  /* 0x0000001710151819 */ /* 0x000fe400000006ff */
[----:B0-----:R-:W-:Y:S01]  /*06c0*/  FFMA R20, R26, R20, R13 ;  /* 0x000000141a147223 */ /* 0x001fe2000000000d */
[----:B------:R-:W-:Y:S01]  /*06d0*/  FFMA R28, R15, 1.925963033500011079e-08, R28 ;  /* 0x32a570600f1c7823 */ /* 0x000fe2000000001c */
[----:B------:R-:W-:Y:S02]  /*06e0*/  SHF.L.U32 R13, R18, 0x17, RZ ;  /* 0x00000017120d7819 */ /* 0x000fe400000006ff */
[----:B------:R-:W0:Y:S01]  /*06f0*/  @P2 MUFU.EX2 R14, R25 ;  /* 0x00000019000e2308 */ /* 0x000e220000000800 */
[----:B-1----:R-:W-:Y:S01]  /*0700*/  @P1 FMUL R21, R21, R22 ;  /* 0x0000001615151220 */ /* 0x002fe20000400000 */
[----:B------:R-:W-:-:S03]  /*0710*/  SHF.L.U32 R16, R17, 0x17, RZ ;  /* 0x0000001711107819 */ /* 0x000fc600000006ff */
[----:B------:R-:W-:-:S03]  /*0720*/  @P1 FMUL R20, R20, R21 ;  /* 0x0000001514141220 */ /* 0x000fc60000400000 */
[----:B------:R-:W1:Y:S01]  /*0730*/  MUFU.EX2 R28, R28 ;  /* 0x0000001c001c7308 */ /* 0x000e620000000800 */
[----:B--2---:R-:W-:Y:S01]  /*0740*/  FFMA R13, R13, R23, R20 ;  /* 0x000000170d0d7223 */ /* 0x004fe20000000014 */
[----:B0-----:R-:W-:-:S04]  /*0750*/  @P2 FMUL R14, R19, R14 ;  /* 0x0000000e130e2220 */ /* 0x001fc80000400000 */
[----:B------:R-:W-:-:S04]  /*0760*/  @P2 FMUL R13, R13, R14 ;  /* 0x0000000e0d0d2220 */ /* 0x000fc80000400000 */
[----:B-1----:R-:W-:Y:S01]  /*0770*/  FFMA R13, R16, R28, R13 ;  /* 0x0000001c100d7223 */ /* 0x002fe2000000000d */
[----:B------:R-:W-:Y:S06]  /*0780*/  @!P0 BRA `(.L_x_79) ;  /* 0x00000000002c8947 */ /* 0x000fec0003800000 */
[----:B------:R-:W-:-:S04]  /*0790*/  FADD R15, R4, -R11 ;  /* 0x8000000b040f7221 */ /* 0x000fc80000000000 */
        /* <DEDUP_REMOVED lines=10> */
.L_x_79:
[----:B------:R-:W-:Y:S05]  /*0840*/  BSYNC.RECONVERGENT B0 ;  /* 0x0000000000007941 */ /* 0x000fea0003800200 */
.L_x_78:
[----:B------:R-:W-:Y:S01]  /*0850*/  FADD R11, -R4, R11 ;  /* 0x0000000b040b7221 */ /* 0x000fe20000000100 */
[----:B------:R-:W-:Y:S02]  /*0860*/  IADD3 R9, PT, PT, R9, 0x4, RZ ;  /* 0x0000000409097810 */ /* 0x000fe40007ffe0ff */
[----:B------:R-:W-:Y:S01]  /*0870*/  IADD3 R6, PT, PT, R6, 0x4, RZ ;  /* 0x0000000406067810 */ /* 0x000fe20007ffe0ff */
[----:B------:R-:W-:Y:S01]  /*0880*/  FFMA.SAT R15, R11, R10, 0.5 ;  /* 0x3f0000000b0f7423 */ /* 0x000fe2000000200a */
[----:B------:R-:W-:-:S03]  /*0890*/  ISETP.NE.AND P0, PT, R9, RZ, PT ;  /* 0x000000ff0900720c */ /* 0x000fc60003f05270 */
[----:B------:R-:W-:-:S04]  /*08a0*/  FFMA.RM R15, R15, R12, 12582913 ;  /* 0x4b4000010f0f7423 */ /* 0x000fc8000000400c */
[C---:B------:R-:W-:Y:S01]  /*08b0*/  FADD R10, R15.reuse, -12583039 ;  /* 0xcb40007f0f0a7421 */ /* 0x040fe20000000000 */
[----:B------:R-:W-:-:S03]  /*08c0*/  SHF.L.U32 R12, R15, 0x17, RZ ;  /* 0x000000170f0c7819 */ /* 0x000fc600000006ff */
[----:B------:R-:W-:-:S04]  /*08d0*/  FFMA R10, R11, 1.4426950216293334961, -R10 ;  /* 0x3fb8aa3b0b0a7823 */ /* 0x000fc8000000080a */
[----:B------:R-:W-:-:S06]  /*08e0*/  FFMA R10, R11, 1.925963033500011079e-08, R10 ;  /* 0x32a570600b0a7823 */ /* 0x000fcc000000000a */
[----:B------:R-:W0:Y:S02]  /*08f0*/  MUFU.EX2 R10, R10 ;  /* 0x0000000a000a7308 */ /* 0x000e240000000800 */
[----:B0-----:R-:W-:Y:S01]  /*0900*/  FFMA R13, R12, R10, R13 ;  /* 0x0000000a0c0d7223 */ /* 0x001fe2000000000d */
[----:B------:R-:W-:Y:S06]  /*0910*/  @P0 BRA `(.L_x_80) ;  /* 0xfffffff800700947 */ /* 0x000fec000383ffff */
.L_x_77:
[----:B------:R-:W-:-:S13]  /*0920*/  ISETP.NE.AND P0, PT, R24, RZ, PT ;  /* 0x000000ff1800720c */ /* 0x000fda0003f05270 */
[----:B------:R-:W-:Y:S05]  /*0930*/  @!P0 BRA `(.L_x_76) ;  /* 0x0000000400688947 */ /* 0x000fea0003800000 */
[----:B------:R-:W-:-:S13]  /*0940*/  ISETP.NE.AND P0, PT, R24, 0x1, PT ;  /* 0x000000011800780c */ /* 0x000fda0003f05270 */
[----:B------:R-:W-:Y:S05]  /*0950*/  @!P0 BRA `(.L_x_81) ;  /* 0x0000000000d48947 */ /* 0x000fea0003800000 */
[----:B------:R-:W0:Y:S01]  /*0960*/  LDC.64 R10, c[0x0][0x380] ;  /* 0x0000e000ff0a7b82 */ /* 0x000e220000000a00 */
[----:B------:R-:W-:-:S05]  /*0970*/  IADD3 R15, PT, PT, R8, R7, RZ ;  /* 0x00000007080f7210 */ /* 0x000fca0007ffe0ff */
[----:B0-----:R-:W-:-:S05]  /*0980*/  IMAD.WIDE R14, R15, 0x4, R10 ;  /* 0x000000040f0e7825 */ /* 0x001fca00078e020a */
[----:B------:R-:W2:Y:S04]  /*0990*/  LDG.E R19, desc[UR10][R14.64] ;  /* 0x0000000a0e137981 */ /* 0x000ea8000c1e1900 */
[----:B------:R-:W3:Y:S01]  /*09a0*/  LDG.E R9, desc[UR10][R14.64+0x4] ;  /* 0x0000040a0e097981 */ /* 0x000ee2000c1e1900 */
[----:B------:R-:W-:Y:S01]  /*09b0*/  HFMA2 R6, -RZ, RZ, 0.96630859375, -0.0022525787353515625 ;  /* 0x3bbb989dff067431 */ /* 0x000fe200000001ff */
[----:B------:R-:W-:Y:S01]  /*09c0*/  MOV R10, 0x437c0000 ;  /* 0x437c0000000a7802 */ /* 0x000fe20000000f00 */
[----:B------:R-:W-:Y:S01]  /*09d0*/  BSSY.RECONVERGENT B0, `(.L_x_82) ;  /* 0x0000023000007945 */ /* 0x000fe20003800200 */
[----:B--2---:R-:W-:-:S13]  /*09e0*/  FSETP.GT.AND P0, PT, R19, R4, PT ;  /* 0x000000041300720b */ /* 0x004fda0003f04000 */
[----:B------:R-:W-:Y:S01]  /*09f0*/  @P0 FADD R11, R4, -R19 ;  /* 0x80000013040b0221 */ /* 0x000fe20000000000 */
[----:B------:R-:W-:-:S03]  /*0a00*/  @P0 MOV R4, R19 ;  /* 0x0000001300040202 */ /* 0x000fc60000000f00 */
[----:B------:R-:W-:Y:S01]  /*0a10*/  @P0 FFMA.SAT R17, R11, R6, 0.5 ;  /* 0x3f0000000b110423 */ /* 0x000fe20000002006 */
[----:B---3--:R-:W-:Y:S01]  /*0a20*/  FSETP.GT.AND P1, PT, R9, R4, PT ;  /* 0x000000040900720b */ /* 0x008fe20003f24000 */
[----:B------:R-:W-:Y:S02]  /*0a30*/  FADD R19, -R4, R19 ;  /* 0x0000001304137221 */ /* 0x000fe40000000100 */
[----:B------:R-:W-:Y:S02]  /*0a40*/  @P0 FFMA.RM R17, R17, R10, 12582913 ;  /* 0x4b40000111110423 */ /* 0x000fe4000000400a */
[----:B------:R-:W-:Y:S02]  /*0a50*/  FFMA.SAT R21, R19, R6, 0.5 ;  /* 0x3f00000013157423 */ /* 0x000fe40000002006 */
[C---:B------:R-:W-:Y:S01]  /*0a60*/  @P0 FADD R12, R17.reuse, -12583039 ;  /* 0xcb40007f110c0421 */ /* 0x040fe20000000000 */
[----:B------:R-:W-:Y:S01]  /*0a70*/  @P0 SHF.L.U32 R17, R17, 0x17, RZ ;  /* 0x0000001711110819 */ /* 0x000fe200000006ff */
[----:B------:R-:W-:-:S02]  /*0a80*/  FFMA.RM R21, R21, R10, 12582913 ;  /* 0x4b40000115157423 */ /* 0x000fc4000000400a */
[----:B------:R-:W-:Y:S02]  /*0a90*/  @P0 FFMA R12, R11, 1.4426950216293334961, -R12 ;  /* 0x3fb8aa3b0b0c0823 */ /* 0x000fe4000000080c */
[C---:B------:R-:W-:Y:S01]  /*0aa0*/  FADD R14, R21.reuse, -12583039 ;  /* 0xcb40007f150e7421 */ /* 0x040fe20000000000 */
[----:B------:R-:W-:Y:S01]  /*0ab0*/  SHF.L.U32 R16, R21, 0x17, RZ ;  /* 0x0000001715107819 */ /* 0x000fe200000006ff */
[----:B------:R-:W-:Y:S02]  /*0ac0*/  @P0 FFMA R12, R11, 1.925963033500011079e-08, R12 ;  /* 0x32a570600b0c0823 */ /* 0x000fe4000000000c */
[----:B------:R-:W-:-:S04]  /*0ad0*/  FFMA R14, R19, 1.4426950216293334961, -R14 ;  /* 0x3fb8aa3b130e7823 */ /* 0x000fc8000000080e */
[----:B------:R-:W0:Y:S01]  /*0ae0*/  @P0 MUFU.EX2 R12, R12 ;  /* 0x0000000c000c0308 */ /* 0x000e220000000800 */
[----:B------:R-:W-:-:S07]  /*0af0*/  FFMA R19, R19, 1.925963033500011079e-08, R14 ;  /* 0x32a5706013137823 */ /* 0x000fce000000000e */
[----:B------:R-:W1:Y:S01]  /*0b00*/  MUFU.EX2 R19, R19 ;  /* 0x0000001300137308 */ /* 0x000e620000000800 */
        /* <DEDUP_REMOVED lines=15> */
.L_x_83:
[----:B------:R-:W-:Y:S05]  /*0c00*/  BSYNC.RECONVERGENT B0 ;  /* 0x0000000000007941 */ /* 0x000fea0003800200 */
.L_x_82:
[----:B------:R-:W-:Y:S01]  /*0c10*/  FADD R9, -R4, R9 ;  /* 0x0000000904097221 */ /* 0x000fe20000000100 */
[----:B------:R-:W-:-:S03]  /*0c20*/  IADD3 R7, PT, PT, R7, 0x2, RZ ;  /* 0x0000000207077810 */ /* 0x000fc60007ffe0ff */
[----:B------:R-:W-:-:S04]  /*0c30*/  FFMA.SAT R11, R9, R6, 0.5 ;  /* 0x3f000000090b7423 */ /* 0x000fc80000002006 */
[----:B------:R-:W-:-:S04]  /*0c40*/  FFMA.RM R11, R11, R10, 12582913 ;  /* 0x4b4000010b0b7423 */ /* 0x000fc8000000400a */
[C---:B------:R-:W-:Y:S01]  /*0c50*/  FADD R6, R11.reuse, -12583039 ;  /* 0xcb40007f0b067421 */ /* 0x040fe20000000000 */
[----:B------:R-:W-:-:S03]  /*0c60*/  SHF.L.U32 R10, R11, 0x17, RZ ;  /* 0x000000170b0a7819 */ /* 0x000fc600000006ff */
[----:B------:R-:W-:-:S04]  /*0c70*/  FFMA R6, R9, 1.4426950216293334961, -R6 ;  /* 0x3fb8aa3b09067823 */ /* 0x000fc80000000806 */
[----:B------:R-:W-:-:S06]  /*0c80*/  FFMA R6, R9, 1.925963033500011079e-08, R6 ;  /* 0x32a5706009067823 */ /* 0x000fcc0000000006 */
[----:B------:R-:W0:Y:S02]  /*0c90*/  MUFU.EX2 R6, R6 ;  /* 0x0000000600067308 */ /* 0x000e240000000800 */
[----:B0-----:R-:W-:-:S07]  /*0ca0*/  FFMA R13, R10, R6, R13 ;  /* 0x000000060a0d7223 */ /* 0x001fce000000000d */
.L_x_81:
[----:B------:R-:W-:-:S04]  /*0cb0*/  LOP3.LUT R6, R0, 0x1, RZ, 0xc0, !PT ;  /* 0x0000000100067812 */ /* 0x000fc800078ec0ff */
[----:B------:R-:W-:-:S13]  /*0cc0*/  ISETP.NE.U32.AND P0, PT, R6, 0x1, PT ;  /* 0x000000010600780c */ /* 0x000fda0003f05070 */
[----:B------:R-:W-:Y:S05]  /*0cd0*/  @P0 BRA `(.L_x_76) ;  /* 0x0000000000800947 */ /* 0x000fea0003800000 */
[----:B------:R-:W0:Y:S01]  /*0ce0*/  LDC.64 R10, c[0x0][0x380] ;  /* 0x0000e000ff0a7b82 */ /* 0x000e220000000a00 */
[----:B------:R-:W-:-:S05]  /*0cf0*/  IADD3 R7, PT, PT, R8, R7, RZ ;  /* 0x0000000708077210 */ /* 0x000fca0007ffe0ff */
[----:B0-----:R-:W-:-:S05]  /*0d00*/  IMAD.WIDE R6, R7, 0x4, R10 ;  /* 0x0000000407067825 */ /* 0x001fca00078e020a */
[----:B------:R-:W2:Y:S01]  /*0d10*/  LDG.E R9, desc[UR10][R6.64] ;  /* 0x0000000a06097981 */ /* 0x000ea2000c1e1900 */
[----:B------:R-:W-:Y:S01]  /*0d20*/  BSSY.RECONVERGENT B0, `(.L_x_84) ;  /* 0x0000011000007945 */ /* 0x000fe20003800200 */
[----:B------:R-:W-:Y:S01]  /*0d30*/  HFMA2 R15, -RZ, RZ, 0.96630859375, -0.0022525787353515625 ;  /* 0x3bbb989dff0f7431 */ /* 0x000fe200000001ff */
[----:B--2---:R-:W-:-:S13]  /*0d40*/  FSETP.GT.AND P0, PT, R9, R4, PT ;  /* 0x000000040900720b */ /* 0x004fda0003f04000 */
[----:B------:R-:W-:Y:S05]  /*0d50*/  @!P0 BRA `(.L_x_85) ;  /* 0x0000000000348947 */ /* 0x000fea0003800000 */
[----:B------:R-:W-:Y:S01]  /*0d60*/  MOV R7, 0x3bbb989d ;  /* 0x3bbb989d00077802 */ /* 0x000fe20000000f00 */
[----:B------:R-:W-:Y:S01]  /*0d70*/  FADD R4, R4, -R9 ;  /* 0x8000000904047221 */ /* 0x000fe20000000000 */
[----:B------:R-:W-:-:S03]  /*0d80*/  MOV R11, 0x437c0000 ;  /* 0x437c0000000b7802 */ /* 0x000fc60000000f00 */
[----:B------:R-:W-:-:S04]  /*0d90*/  FFMA.SAT R6, R4, R7, 0.5 ;  /* 0x3f00000004067423 */ /* 0x000fc80000002007 */
[----:B------:R-:W-:-:S04]  /*0da0*/  FFMA.RM R6, R6, R11, 12582913 ;  /* 0x4b40000106067423 */ /* 0x000fc8000000400b */
[C---:B------:R-:W-:Y:S01]  /*0db0*/  FADD R7, R6.reuse, -12583039 ;  /* 0xcb40007f06077421 */ /* 0x040fe20000000000 */
[----:B------:R-:W-:-:S03]  /*0dc0*/  SHF.L.U32 R6, R6, 0x17, RZ ;  /* 0x0000001706067819 */ /* 0x000fc600000006ff */
[----:B------:R-:W-:-:S04]  /*0dd0*/  FFMA R7, R4, 1.4426950216293334961, -R7 ;  /* 0x3fb8aa3b04077823 */ /* 0x000fc80000000807 */
[----:B------:R-:W-:Y:S01]  /*0de0*/  FFMA R7, R4, 1.925963033500011079e-08, R7 ;  /* 0x32a5706004077823 */ /* 0x000fe20000000007 */
[----:B------:R-:W-:-:S05]  /*0df0*/  MOV R4, R9 ;  /* 0x0000000900047202 */ /* 0x000fca0000000f00 */
[----:B------:R-:W0:Y:S02]  /*0e00*/  MUFU.EX2 R7, R7 ;  /* 0x0000000700077308 */ /* 0x000e240000000800 */
[----:B0-----:R-:W-:-:S04]  /*0e10*/  FMUL R6, R6, R7 ;  /* 0x0000000706067220 */ /* 0x001fc80000400000 */
[----:B------:R-:W-:-:S07]  /*0e20*/  FMUL R13, R6, R13 ;  /* 0x0000000d060d7220 */ /* 0x000fce0000400000 */
.L_x_85:
[----:B------:R-:W-:Y:S05]  /*0e30*/  BSYNC.RECONVERGENT B0 ;  /* 0x0000000000007941 */ /* 0x000fea0003800200 */
.L_x_84:
[----:B------:R-:W-:Y:S01]  /*0e40*/  FADD R6, -R4, R9 ;  /* 0x0000000904067221 */ /* 0x000fe20000000100 */
[----:B------:R-:W-:-:S03]  /*0e50*/  MOV R10, 0x437c0000 ;  /* 0x437c0000000a7802 */ /* 0x000fc60000000f00 */
[----:B------:R-:W-:-:S04]  /*0e60*/  FFMA.SAT R7, R6, R15, 0.5 ;  /* 0x3f00000006077423 */ /* 0x000fc8000000200f */
[----:B------:R-:W-:-:S04]  /*0e70*/  FFMA.RM R7, R7, R10, 12582913 ;  /* 0x4b40000107077423 */ /* 0x000fc8000000400a */
[----:B------:R-:W-:-:S04]  /*0e80*/  FADD R9, R7, -12583039 ;  /* 0xcb40007f07097421 */ /* 0x000fc80000000000 */
[----:B------:R-:W-:-:S04]  /*0e90*/  FFMA R9, R6, 1.4426950216293334961, -R9 ;  /* 0x3fb8aa3b06097823 */ /* 0x000fc80000000809 */
[----:B------:R-:W-:Y:S01]  /*0ea0*/  FFMA R9, R6, 1.925963033500011079e-08, R9 ;  /* 0x32a5706006097823 */ /* 0x000fe20000000009 */
[----:B------:R-:W-:-:S05]  /*0eb0*/  SHF.L.U32 R6, R7, 0x17, RZ ;  /* 0x0000001707067819 */ /* 0x000fca00000006ff */
[----:B------:R-:W0:Y:S02]  /*0ec0*/  MUFU.EX2 R9, R9 ;  /* 0x0000000900097308 */ /* 0x000e240000000800 */
[----:B0-----:R-:W-:-:S07]  /*0ed0*/  FFMA R13, R6, R9, R13 ;  /* 0x00000009060d7223 */ /* 0x001fce000000000d */
.L_x_76:
[----:B------:R-:W0:Y:S01]  /*0ee0*/  S2UR UR5, SR_CgaCtaId ;  /* 0x00000000000579c3 */ /* 0x000e220000008800 */
[----:B------:R-:W-:Y:S01]  /*0ef0*/  UMOV UR4, 0x400 ;  /* 0x0000040000047882 */ /* 0x000fe20000000000 */
[----:B------:R-:W-:Y:S01]  /*0f00*/  ISETP.GE.U32.AND P0, PT, R3, 0x2, PT ;  /* 0x000000020300780c */ /* 0x000fe20003f06070 */
[----:B0-----:R-:W-:-:S06]  /*0f10*/  ULEA UR4, UR5, UR4, 0x18 ;  /* 0x0000000405047291 */ /* 0x001fcc000f8ec0ff */
[----:B------:R-:W-:-:S05]  /*0f20*/  LEA R5, R5, UR4, 0x2 ;  /* 0x0000000405057c11 */ /* 0x000fca000f8e10ff */
[----:B------:R0:W-:Y:S01]  /*0f30*/  STS [R5], R4 ;  /* 0x0000000405007388 */ /* 0x0001e20000000800 */
[----:B------:R-:W-:Y:S06]  /*0f40*/  BAR.SYNC.DEFER_BLOCKING 0x0 ;  /* 0x0000000000007b1d */ /* 0x000fec0000010000 */
[----:B------:R-:W-:Y:S05]  /*0f50*/  @!P0 BRA `(.L_x_86) ;  /* 0x00000000002c8947 */ /* 0x000fea0003800000 */
[----:B------:R-:W-:-:S07]  /*0f60*/  MOV R6, R3 ;  /* 0x0000000300067202 */ /* 0x000fce0000000f00 */
.L_x_87:
[----:B------:R-:W-:Y:S01]  /*0f70*/  SHF.R.U32.HI R10, RZ, 0x1, R6 ;  /* 0x00000001ff0a7819 */ /* 0x000fe20000011606 */
[----:B------:R-:W-:Y:S01]  /*0f80*/  LDS R7, [R5] ;  /* 0x0000000005077984 */ /* 0x000fe20000000800 */
[----:B------:R-:W-:Y:S02]  /*0f90*/  ISETP.GT.U32.AND P0, PT, R6, 0x3, PT ;  /* 0x000000030600780c */ /* 0x000fe40003f04070 */
[----:B------:R-:W-:Y:S02]  /*0fa0*/  LEA R9, R10, R5, 0x2 ;  /* 0x000000050a097211 */ /* 0x000fe400078e10ff */
[----:B------:R-:W-:-:S03]  /*0fb0*/  MOV R6, R10 ;  /* 0x0000000a00067202 */ /* 0x000fc60000000f00 */
[----:B-1----:R-:W1:Y:S02]  /*0fc0*/  LDS R12, [R9] ;  /* 0x00000000090c7984 */ /* 0x002e640000000800 */
[----:B-1----:R-:W-:-:S05]  /*0fd0*/  FMNMX R12, R7, R12, !PT ;  /* 0x0000000c070c7209 */ /* 0x002fca0007800000 */
[----:B------:R1:W-:Y:S01]  /*0fe0*/  STS [R5], R12 ;  /* 0x0000000c05007388 */ /* 0x0003e20000000800 */
[----:B------:R-:W-:Y:S06]  /*0ff0*/  BAR.SYNC.DEFER_BLOCKING 0x0 ;  /* 0x0000000000007b1d */ /* 0x000fec0000010000 */
[----:B------:R-:W-:Y:S05]  /*1000*/  @P0 BRA `(.L_x_87) ;  /* 0xfffffffc00d80947 */ /* 0x000fea000383ffff */
.L_x_86:
[----:B------:R-:W0:Y:S01]  /*1010*/  LDS R9, [UR4] ;  /* 0x00000004ff097984 */ /* 0x000e220008000800 */
[----:B------:R-:W-:Y:S01]  /*1020*/  HFMA2 R7, -RZ, RZ, 0.96630859375, -0.0022525787353515625 ;  /* 0x3bbb989dff077431 */ /* 0x000fe200000001ff */
[----:B------:R-:W-:Y:S02]  /*1030*/  MOV R11, 0x437c0000 ;  /* 0x437c0000000b7802 */ /* 0x000fe40000000f00 */
[----:B------:R-:W-:Y:S02]  /*1040*/  ISETP.GE.U32.AND P0, PT, R3, 0x2, PT ;  /* 0x000000020300780c */ /* 0x000fe40003f06070 */
[----:B------:R-:W-:Y:S01]  /*1050*/  ISETP.GE.AND P1, PT, R0, 0x1, PT ;  /* 0x000000010000780c */ /* 0x000fe20003f26270 */
[----:B0-----:R-:W-:-:S04]  /*1060*/  FADD R4, -R9, R4 ;  /* 0x0000000409047221 */ /* 0x001fc80000000100 */
[----:B------:R-:W-:-:S04]  /*1070*/  FFMA.SAT R6, R4, R7, 0.5 ;  /* 0x3f00000004067423 */ /* 0x000fc80000002007 */
[----:B------:R-:W-:-:S04]  /*1080*/  FFMA.RM R6, R6, R11, 12582913 ;  /* 0x4b40000106067423 */ /* 0x000fc8000000400b */
[C---:B------:R-:W-:Y:S01]  /*1090*/  FADD R7, R6.reuse, -12583039 ;  /* 0xcb40007f06077421 */ /* 0x040fe20000000000 */
[----:B------:R-:W-:-:S03]  /*10a0*/  SHF.L.U32 R6, R6, 0x17, RZ ;  /* 0x0000001706067819 */ /* 0x000fc600000006ff */
[----:B------:R-:W-:-:S04]  /*10b0*/  FFMA R7, R4, 1.4426950216293334961, -R7 ;  /* 0x3fb8aa3b04077823 */ /* 0x000fc80000000807 */
[----:B------:R-:W-:-:S06]  /*10c0*/  FFMA R7, R4, 1.925963033500011079e-08, R7 ;  /* 0x32a5706004077823 */ /* 0x000fcc0000000007 */
[----:B------:R-:W0:Y:S02]  /*10d0*/  MUFU.EX2 R7, R7 ;  /* 0x0000000700077308 */ /* 0x000e240000000800 */
[----:B0-----:R-:W-:-:S04]  /*10e0*/  FMUL R6, R6, R7 ;  /* 0x0000000706067220 */ /* 0x001fc80000400000 */
[----:B------:R-:W-:-:S05]  /*10f0*/  FMUL R6, R6, R13 ;  /* 0x0000000d06067220 */ /* 0x000fca0000400000 */
[----:B------:R0:W-:Y:S01]  /*1100*/  STS [R5], R6 ;  /* 0x0000000605007388 */ /* 0x0001e20000000800 */
[----:B------:R-:W-:Y:S05]  /*1110*/  @!P0 BRA `(.L_x_88) ;  /* 0x0000000000288947 */ /* 0x000fea0003800000 */
.L_x_89:
[----:B------:R-:W-:Y:S01]  /*1120*/  SHF.R.U32.HI R4, RZ, 0x1, R3 ;  /* 0x00000001ff047819 */ /* 0x000fe20000011603 */
[----:B------:R-:W-:Y:S01]  /*1130*/  LDS R7, [R5] ;  /* 0x0000000005077984 */ /* 0x000fe20000000800 */
[----:B------:R-:W-:Y:S02]  /*1140*/  ISETP.GT.U32.AND P0, PT, R3, 0x3, PT ;  /* 0x000000030300780c */ /* 0x000fe40003f04070 */
[----:B0-----:R-:W-:Y:S02]  /*1150*/  LEA R6, R4, R5, 0x2 ;  /* 0x0000000504067211 */ /* 0x001fe400078e10ff */
[----:B------:R-:W-:-:S04]  /*1160*/  MOV R3, R4 ;  /* 0x0000000400037202 */ /* 0x000fc80000000f00 */
[----:B------:R-:W0:Y:S02]  /*1170*/  LDS R6, [R6] ;  /* 0x0000000006067984 */ /* 0x000e240000000800 */
[----:B0-2---:R-:W-:-:S05]  /*1180*/  FADD R10, R6, R7 ;  /* 0x00000007060a7221 */ /* 0x005fca0000000000 */
[----:B------:R2:W-:Y:S01]  /*1190*/  STS [R5], R10 ;  /* 0x0000000a05007388 */ /* 0x0005e20000000800 */
[----:B------:R-:W-:Y:S06]  /*11a0*/  BAR.SYNC.DEFER_BLOCKING 0x0 ;  /* 0x0000000000007b1d */ /* 0x000fec0000010000 */
[----:B------:R-:W-:Y:S05]  /*11b0*/  @P0 BRA `(.L_x_89) ;  /* 0xfffffffc00d80947 */ /* 0x000fea000383ffff */
.L_x_88:
[----:B------:R-:W-:Y:S05]  /*11c0*/  @!P1 EXIT ;  /* 0x000000000000994d */ /* 0x000fea0003800000 */
[C---:B------:R-:W-:Y:S01]  /*11d0*/  ISETP.GE.U32.AND P0, PT, R0.reuse, 0x4, PT ;  /* 0x000000040000780c */ /* 0x040fe20003f06070 */
[----:B------:R-:W3:Y:S01]  /*11e0*/  LDS R3, [UR4] ;  /* 0x00000004ff037984 */ /* 0x000ee20008000800 */
[----:B------:R-:W-:Y:S01]  /*11f0*/  HFMA2 R11, -RZ, RZ, 0, 0 ;  /* 0x00000000ff0b7431 */ /* 0x000fe200000001ff */
[----:B--2---:R-:W-:-:S10]  /*1200*/  LOP3.LUT R10, R0, 0x3, RZ, 0xc0, !PT ;  /* 0x00000003000a7812 */ /* 0x004fd400078ec0ff */
[----:B------:R-:W-:Y:S05]  /*1210*/  @!P0 BRA `(.L_x_90) ;  /* 0x0000000400f08947 */ /* 0x000fea0003800000 */
[----:B------:R-:W2:Y:S01]  /*1220*/  LDCU.128 UR4, c[0x0][0x380] ;  /* 0x00007000ff0477ac */ /* 0x000ea20008000c00 */
[----:B------:R-:W-:-:S04]  /*1230*/  LOP3.LUT R11, R0, 0x7ffffffc, RZ, 0xc0, !PT ;  /* 0x7ffffffc000b7812 */ /* 0x000fc800078ec0ff */
[----:B------:R-:W-:Y:S01]  /*1240*/  IADD3 R15, PT, PT, -R11, RZ, RZ ;  /* 0x000000ff0b0f7210 */ /* 0x000fe20007ffe1ff */
[----:B--2---:R-:W-:Y:S02]  /*1250*/  UIADD3 UR8, UP1, UPT, UR4, 0x8, URZ ;  /* 0x0000000804087890 */ /* 0x004fe4000ff3e0ff */
[----:B------:R-:W-:Y:S02]  /*1260*/  UIADD3 UR4, UP0, UPT, UR6, 0x8, URZ ;  /* 0x0000000806047890 */ /* 0x000fe4000ff1e0ff */
[----:B------:R-:W-:Y:S02]  /*1270*/  UIADD3.X UR6, UPT, UPT, URZ, UR5, URZ, UP1, !UPT ;  /* 0x00000005ff067290 */ /* 0x000fe40008ffe4ff */
[----:B------:R-:W-:-:S12]  /*1280*/  UIADD3.X UR5, UPT, UPT, URZ, UR7, URZ, UP0, !UPT ;  /* 0x00000007ff057290 */ /* 0x000fd800087fe4ff */
.L_x_99:
[----:B0-----:R-:W-:Y:S02]  /*1290*/  MOV R6, UR8 ;  /* 0x0000000800067c02 */ /* 0x001fe40008000f00 */
[----:B--2---:R-:W-:-:S03]  /*12a0*/  MOV R7, UR6 ;  /* 0x0000000600077c02 */ /* 0x004fc60008000f00 */
[----:B------:R-:W-:-:S05]  /*12b0*/  IMAD.WIDE R6, R8, 0x4, R6 ;  /* 0x0000000408067825 */ /* 0x000fca00078e0206 */
[----:B------:R-:W2:Y:S01]  /*12c0*/  LDG.E R0, desc[UR10][R6.64+-0x8] ;  /* 0xfffff80a06007981 */ /* 0x000ea2000c1e1900 */
[----:B------:R-:W-:Y:S01]  /*12d0*/  HFMA2 R13, -RZ, RZ, 3.7421875, 0 ;  /* 0x437c0000ff0d7431 */ /* 0x000fe200000001ff */
[----:B-1----:R-:W-:Y:S01]  /*12e0*/  MOV R5, 0x3bbb989d ;  /* 0x3bbb989d00057802 */ /* 0x002fe20000000f00 */
[----:B---3--:R-:W0:Y:S01]  /*12f0*/  MUFU.RCP R12, R3 ;  /* 0x00000003000c7308 */ /* 0x008e220000001000 */
[----:B------:R-:W-:Y:S01]  /*1300*/  IADD3 R15, PT, PT, R15, 0x4, RZ ;  /* 0x000000040f0f7810 */ /* 0x000fe20007ffe0ff */
[----:B------:R-:W-:Y:S03]  /*1310*/  BSSY.RECONVERGENT B0, `(.L_x_91) ;  /* 0x0000015000007945 */ /* 0x000fe60003800200 */
[----:B------:R-:W-:Y:S01]  /*1320*/  ISETP.NE.AND P2, PT, R15, RZ, PT ;  /* 0x000000ff0f00720c */ /* 0x000fe20003f45270 */
[----:B--2---:R-:W-:-:S04]  /*1330*/  FADD R0, -R9, R0 ;  /* 0x0000000009007221 */ /* 0x004fc80000000100 */
[----:B------:R-:W-:-:S04]  /*1340*/  FFMA.SAT R4, R0, R5, 0.5 ;  /* 0x3f00000000047423 */ /* 0x000fc80000002005 */
[----:B------:R-:W-:Y:S01]  /*1350*/  FFMA.RM R4, R4, R13, 12582913 ;  /* 0x4b40000104047423 */ /* 0x000fe2000000400d */
[----:B0-----:R-:W-:-:S03]  /*1360*/  FFMA R13, -R3, R12, 1 ;  /* 0x3f800000030d7423 */ /* 0x001fc6000000010c */
[----:B------:R-:W-:Y:S01]  /*1370*/  FADD R5, R4, -12583039 ;  /* 0xcb40007f04057421 */ /* 0x000fe20000000000 */
[----:B------:R-:W-:-:S03]  /*1380*/  FFMA R13, R12, R13, R12 ;  /* 0x0000000d0c0d7223 */ /* 0x000fc6000000000c */
[----:B------:R-:W-:-:S04]  /*1390*/  FFMA R5, R0, 1.4426950216293334961, -R5 ;  /* 0x3fb8aa3b00057823 */ /* 0x000fc80000000805 */
[----:B------:R-:W-:Y:S01]  /*13a0*/  FFMA R5, R0, 1.925963033500011079e-08, R5 ;  /* 0x32a5706000057823 */ /* 0x000fe20000000005 */
[----:B------:R-:W-:-:S05]  /*13b0*/  SHF.L.U32 R0, R4, 0x17, RZ ;  /* 0x0000001704007819 */ /* 0x000fca00000006ff */
[----:B------:R-:W0:Y:S02]  /*13c0*/  MUFU.EX2 R5, R5 ;  /* 0x0000000500057308 */ /* 0x000e240000000800 */
[----:B0-----:R-:W-:-:S06]  /*13d0*/  FMUL R0, R0, R5 ;  /* 0x0000000500007220 */ /* 0x001fcc0000400000 */
[----:B------:R-:W0:Y:S01]  /*13e0*/  FCHK P0, R0, R3 ;  /* 0x0000000300007302 */ /* 0x000e220000000000 */
[----:B------:R-:W-:-:S04]  /*13f0*/  FFMA R4, R0, R13, RZ ;  /* 0x0000000d00047223 */ /* 0x000fc800000000ff */
[----:B------:R-:W-:-:S04]  /*1400*/  FFMA R12, -R3, R4, R0 ;  /* 0x00000004030c7223 */ /* 0x000fc80000000100 */
[----:B------:R-:W-:Y:S01]  /*1410*/  FFMA R13, R13, R12, R4 ;  /* 0x0000000c0d0d7223 */ /* 0x000fe20000000004 */
[----:B0-----:R-:W-:Y:S06]  /*1420*/  @!P0 BRA `(.L_x_92) ;  /* 0x00000000000c8947 */ /* 0x001fec0003800000 */
[----:B------:R-:W-:-:S07]  /*1430*/  MOV R14, 0x1450 ;  /* 0x00001450000e7802 */ /* 0x000fce0000000f00 */
[----:B------:R-:W-:Y:S05]  /*1440*/  CALL.REL.NOINC `($__internal_2_$__cuda_sm3x_div_rn_noftz_f32_slowpath) ;  /* 0x00000008000c7944 */ /* 0x000fea0003c00000 */
[----:B------:R-:W-:-:S07]  /*1450*/  MOV R13, R0 ;  /* 0x00000000000d7202 */ /* 0x000fce0000000f00 */
.L_x_92:
[----:B------:R-:W-:Y:S05]  /*1460*/  BSYNC.RECONVERGENT B0 ;  /* 0x0000000000007941 */ /* 0x000fea0003800200 */
.L_x_91:
[----:B------:R-:W-:Y:S02]  /*1470*/  MOV R4, UR4 ;  /* 0x0000000400047c02 */ /* 0x000fe40008000f00 */
[----:B------:R-:W-:-:S03]  /*1480*/  MOV R5, UR5 ;  /* 0x0000000500057c02 */ /* 0x000fc60008000f00 */
[----:B------:R-:W-:-:S05]  /*1490*/  IMAD.WIDE R4, R8, 0x4, R4 ;  /* 0x0000000408047825 */ /* 0x000fca00078e0204 */
[----:B------:R0:W-:Y:S04]  /*14a0*/  STG.E desc[UR10][R4.64+-0x8], R13 ;  /* 0xfffff80d04007986 */ /* 0x0001e8000c10190a */
[----:B------:R-:W2:Y:S01]  /*14b0*/  LDG.E R0, desc[UR10][R6.64+-0x4] ;  /* 0xfffffc0a06007981 */ /* 0x000ea2000c1e1900 */
[----:B------:R-:W-:Y:S01]  /*14c0*/  HFMA2 R17, -RZ, RZ, 0.96630859375, -0.0022525787353515625 ;  /* 0x3bbb989dff117431 */ /* 0x000fe200000001ff */
[----:B------:R-:W-:Y:S01]  /*14d0*/  MOV R19, 0x437c0000 ;  /* 0x437c000000137802 */ /* 0x000fe20000000f00 */
[----:B------:R-:W0:Y:S01]  /*14e0*/  MUFU.RCP R16, R3 ;  /* 0x0000000300107308 */ /* 0x000e220000001000 */
[----:B------:R-:W-:Y:S01]  /*14f0*/  BSSY.RECONVERGENT B0, `(.L_x_93) ;  /* 0x0000015000007945 */ /* 0x000fe20003800200 */
[----:B0-----:R-:W-:Y:S01]  /*1500*/  FFMA R13, -R3, R16, 1 ;  /* 0x3f800000030d7423 */ /* 0x001fe20000000110 */
[----:B--2---:R-:W-:-:S04]  /*1510*/  FADD R0, -R9, R0 ;  /* 0x0000000009007221 */ /* 0x004fc80000000100 */
        /* <DEDUP_REMOVED lines=16> */
[----:B------:R-:W-:Y:S05]  /*1620*/  CALL.REL.NOINC `($__internal_2_$__cuda_sm3x_div_rn_noftz_f32_slowpath) ;  /* 0x0000000400947944 */ /* 0x000fea0003c00000 */
[----:B------:R-:W-:-:S07]  /*1630*/  MOV R13, R0 ;  /* 0x00000000000d7202 */ /* 0x000fce0000000f00 */
.L_x_94:
[----:B------:R-:W-:Y:S05]  /*1640*/  BSYNC.RECONVERGENT B0 ;  /* 0x0000000000007941 */ /* 0x000fea0003800200 */
.L_x_93:
        /* <DEDUP_REMOVED lines=26> */
.L_x_96:
[----:B------:R-:W-:Y:S05]  /*17f0*/  BSYNC.RECONVERGENT B0 ;  /* 0x0000000000007941 */ /* 0x000fea0003800200 */
.L_x_95:
[----:B------:R0:W-:Y:S04]  /*1800*/  STG.E desc[UR10][R4.64], R13 ;  /* 0x0000000d04007986 */ /* 0x0001e8000c10190a */
[----:B------:R1:W2:Y:S01]  /*1810*/  LDG.E R6, desc[UR10][R6.64+0x4] ;  /* 0x0000040a06067981 */ /* 0x0002a2000c1e1900 */
[----:B------:R-:W-:Y:S01]  /*1820*/  HFMA2 R17, -RZ, RZ, 0.96630859375, -0.0022525787353515625 ;  /* 0x3bbb989dff117431 */ /* 0x000fe200000001ff */
[----:B------:R-:W-:Y:S01]  /*1830*/  MOV R19, 0x437c0000 ;  /* 0x437c000000137802 */ /* 0x000fe20000000f00 */
[----:B------:R-:W1:Y:S01]  /*1840*/  MUFU.RCP R14, R3 ;  /* 0x00000003000e7308 */ /* 0x000e620000001000 */
[----:B------:R-:W-:Y:S01]  /*1850*/  BSSY.RECONVERGENT B0, `(.L_x_97) ;  /* 0x0000015000007945 */ /* 0x000fe20003800200 */
[----:B-1----:R-:W-:Y:S01]  /*1860*/  FFMA R7, -R3, R14, 1 ;  /* 0x3f80000003077423 */ /* 0x002fe2000000010e */
        /* <DEDUP_REMOVED lines=8> */
[----:B------:R-:W1:Y:S02]  /*18f0*/  MUFU.EX2 R17, R17 ;  /* 0x0000001100117308 */ /* 0x000e640000000800 */
[----:B-1----:R-:W-:-:S06]  /*1900*/  FMUL R12, R12, R17 ;  /* 0x000000110c0c7220 */ /* 0x002fcc0000400000 */
[----:B------:R-:W1:Y:S01]  /*1910*/  FCHK P0, R12, R3 ;  /* 0x000000030c007302 */ /* 0x000e620000000000 */
[----:B------:R-:W-:-:S04]  /*1920*/  FFMA R6, R0, R12, RZ ;  /* 0x0000000c00067223 */ /* 0x000fc800000000ff */
[----:B------:R-:W-:-:S04]  /*1930*/  FFMA R7, -R3, R6, R12 ;  /* 0x0000000603077223 */ /* 0x000fc8000000010c */
[----:B------:R-:W-:Y:S01]  /*1940*/  FFMA R7, R0, R7, R6 ;  /* 0x0000000700077223 */ /* 0x000fe20000000006 */
[----:B01----:R-:W-:Y:S06]  /*1950*/  @!P0 BRA `(.L_x_98) ;  /* 0x0000000000108947 */ /* 0x003fec0003800000 */
[----:B------:R-:W-:Y:S02]  /*1960*/  MOV R0, R12 ;  /* 0x0000000c00007202 */ /* 0x000fe40000000f00 */
[----:B------:R-:W-:-:S07]  /*1970*/  MOV R14, 0x1990 ;  /* 0x00001990000e7802 */ /* 0x000fce0000000f00 */
[----:B------:R-:W-:Y:S05]  /*1980*/  CALL.REL.NOINC `($__internal_2_$__cuda_sm3x_div_rn_noftz_f32_slowpath) ;  /* 0x0000000000bc7944 */ /* 0x000fea0003c00000 */
[----:B------:R-:W-:-:S07]  /*1990*/  MOV R7, R0 ;  /* 0x0000000000077202 */ /* 0x000fce0000000f00 */
.L_x_98:
[----:B------:R-:W-:Y:S05]  /*19a0*/  BSYNC.RECONVERGENT B0 ;  /* 0x0000000000007941 */ /* 0x000fea0003800200 */
.L_x_97:
[----:B------:R2:W-:Y:S01]  /*19b0*/  STG.E desc[UR10][R4.64+0x4], R7 ;  /* 0x0000040704007986 */ /* 0x0005e2000c10190a */
[----:B------:R-:W-:Y:S01]  /*19c0*/  IADD3 R8, PT, PT, R8, 0x4, RZ ;  /* 0x0000000408087810 */ /* 0x000fe20007ffe0ff */
[----:B------:R-:W-:Y:S06]  /*19d0*/  @P2 BRA `(.L_x_99) ;  /* 0xfffffff8002c2947 */ /* 0x000fec000383ffff */
.L_x_90:
[----:B------:R-:W-:-:S13]  /*19e0*/  ISETP.NE.AND P0, PT, R10, RZ, PT ;  /* 0x000000ff0a00720c */ /* 0x000fda0003f05270 */
[----:B------:R-:W-:Y:S05]  /*19f0*/  @!P0 EXIT ;  /* 0x000000000000894d */ /* 0x000fea0003800000 */
[----:B------:R-:W4:Y:S01]  /*1a00*/  LDC R0, c[0x0][0x394] ;  /* 0x0000e500ff007b82 */ /* 0x000f220000000800 */
[----:B------:R-:W-:-:S07]  /*1a10*/  IADD3 R10, PT, PT, -R10, RZ, RZ ;  /* 0x000000ff0a0a7210 */ /* 0x000fce0007ffe1ff */
[----:B0-2---:R-:W0:Y:S08]  /*1a20*/  LDC.64 R6, c[0x0][0x380] ;  /* 0x0000e000ff067b82 */ /* 0x005e300000000a00 */
[----:B-1----:R-:W1:Y:S01]  /*1a30*/  LDC.64 R4, c[0x0][0x388] ;  /* 0x0000e200ff047b82 */ /* 0x002e620000000a00 */
[----:B----4-:R-:W-:-:S05]  /*1a40*/  IMAD R11, R0, UR9, R11 ;  /* 0x00000009000b7c24 */ /* 0x010fca000f8e020b */
[----:B------:R-:W-:-:S07]  /*1a50*/  IADD3 R11, PT, PT, R2, R11, RZ ;  /* 0x0000000b020b7210 */ /* 0x000fce0007ffe0ff */
.L_x_102:
[----:B0-2---:R-:W-:-:S06]  /*1a60*/  IMAD.WIDE R12, R11, 0x4, R6 ;  /* 0x000000040b0c7825 */ /* 0x005fcc00078e0206 */
[----:B------:R0:W2:Y:S01]  /*1a70*/  LDG.E R12, desc[UR10][R12.64] ;  /* 0x0000000a0c0c7981 */ /* 0x0000a2000c1e1900 */
[----:B------:R-:W-:Y:S01]  /*1a80*/  HFMA2 R15, -RZ, RZ, 0.96630859375, -0.0022525787353515625 ;  /* 0x3bbb989dff0f7431 */ /* 0x000fe200000001ff */
[----:B------:R-:W-:Y:S01]  /*1a90*/  MOV R17, 0x437c0000 ;  /* 0x437c000000117802 */ /* 0x000fe20000000f00 */
[----:B---3--:R-:W0:Y:S01]  /*1aa0*/  MUFU.RCP R14, R3 ;  /* 0x00000003000e7308 */ /* 0x008e220000001000 */
[----:B------:R-:W-:Y:S01]  /*1ab0*/  IADD3 R10, PT, PT, R10, 0x1, RZ ;  /* 0x000000010a0a7810 */ /* 0x000fe20007ffe0ff */
[----:B------:R-:W-:Y:S03]  /*1ac0*/  BSSY.RECONVERGENT B0, `(.L_x_100) ;  /* 0x0000016000007945 */ /* 0x000fe60003800200 */
[----:B------:R-:W-:Y:S01]  /*1ad0*/  ISETP.NE.AND P2, PT, R10, RZ, PT ;  /* 0x000000ff0a00720c */ /* 0x000fe20003f45270 */
        /* <DEDUP_REMOVED lines=18> */
[----:B-1----:R-:W-:Y:S05]  /*1c00*/  CALL.REL.NOINC `($__internal_2_$__cuda_sm3x_div_rn_noftz_f32_slowpath) ;  /* 0x00000000001c7944 */ /* 0x002fea0003c00000 */
[----:B------:R-:W-:-:S07]  /*1c10*/  MOV R17, R0 ;  /* 0x0000000000117202 */ /* 0x000fce0000000f00 */
.L_x_101:
[----:B------:R-:W-:Y:S05]  /*1c20*/  BSYNC.RECONVERGENT B0 ;  /* 0x0000000000007941 */ /* 0x000fea0003800200 */
.L_x_100:
[C---:B-1----:R-:W-:Y:S01]  /*1c30*/  IMAD.WIDE R12, R11.reuse, 0x4, R4 ;  /* 0x000000040b0c7825 */ /* 0x042fe200078e0204 */
[----:B------:R-:W-:-:S04]  /*1c40*/  IADD3 R11, PT, PT, R11, 0x1, RZ ;  /* 0x000000010b0b7810 */ /* 0x000fc80007ffe0ff */
[----:B------:R2:W-:Y:S01]  /*1c50*/  STG.E desc[UR10][R12.64], R17 ;  /* 0x000000110c007986 */ /* 0x0005e2000c10190a */
[----:B------:R-:W-:Y:S05]  /*1c60*/  @P2 BRA `(.L_x_102) ;  /* 0xfffffffc007c2947 */ /* 0x000fea000383ffff */
[----:B------:R-:W-:Y:S05]  /*1c70*/  EXIT ;  /* 0x000000000000794d */ /* 0x000fea0003800000 */
        .weak           $__internal_2_$__cuda_sm3x_div_rn_noftz_f32_slowpath
        .type           $__internal_2_$__cuda_sm3x_div_rn_noftz_f32_slowpath,@function
        .size           $__internal_2_$__cuda_sm3x_div_rn_noftz_f32_slowpath,(.L_x_232 - $__internal_2_$__cuda_sm3x_div_rn_noftz_f32_slowpath)
$__internal_2_$__cuda_sm3x_div_rn_noftz_f32_slowpath:
[----:B------:R-:W-:Y:S01]  /*1c80*/  SHF.R.U32.HI R13, RZ, 0x17, R3 ;  /* 0x00000017ff0d7819 */ /* 0x000fe20000011603 */
[----:B------:R-:W-:Y:S01]  /*1c90*/  BSSY.RECONVERGENT B1, `(.L_x_103) ;  /* 0x0000063000017945 */ /* 0x000fe20003800200 */
[----:B------:R-:W-:Y:S02]  /*1ca0*/  SHF.R.U32.HI R16, RZ, 0x17, R0 ;  /* 0x00000017ff107819 */ /* 0x000fe40000011600 */
[----:B------:R-:W-:Y:S02]  /*1cb0*/  LOP3.LUT R13, R13, 0xff, RZ, 0xc0, !PT ;  /* 0x000000ff0d0d7812 */ /* 0x000fe400078ec0ff */
[----:B------:R-:W-:Y:S02]  /*1cc0*/  LOP3.LUT R16, R16, 0xff, RZ, 0xc0, !PT ;  /* 0x000000ff10107812 */ /* 0x000fe400078ec0ff */
[----:B------:R-:W-:Y:S02]  /*1cd0*/  IADD3 R19, PT, PT, R13, -0x1, RZ ;  /* 0xffffffff0d137810 */ /* 0x000fe40007ffe0ff */
[----:B------:R-:W-:-:S02]  /*1ce0*/  IADD3 R18, PT, PT, R16, -0x1, RZ ;  /* 0xffffffff10127810 */ /* 0x000fc40007ffe0ff */
[----:B------:R-:W-:Y:S02]  /*1cf0*/  ISETP.GT.U32.AND P0, PT, R19, 0xfd, PT ;  /* 0x000000fd1300780c */ /* 0x000fe40003f04070 */
[----:B------:R-:W-:Y:S02]  /*1d00*/  MOV R17, R3 ;  /* 0x0000000300117202 */ /* 0x000fe40000000f00 */
        /* <DEDUP_REMOVED lines=26> */
.L_x_104:
[----:B------:R-:W-:Y:S01]  /*1eb0*/  LEA R18, R13, 0xc0800000, 0x17 ;  /* 0xc08000000d127811 */ /* 0x000fe200078eb8ff */
[----:B------:R-:W-:Y:S01]  /*1ec0*/  BSSY.RECONVERGENT B2, `(.L_x_109) ;  /* 0x0000036000027945 */ /* 0x000fe20003800200 */
[----:B------:R-:W-:Y:S02]  /*1ed0*/  IADD3 R16, PT, PT, R16, -0x7f, RZ ;  /* 0xffffff8110107810 */ /* 0x000fe40007ffe0ff */
[----:B------:R-:W-:-:S03]  /*1ee0*/  IADD3 R20, PT, PT, -R18, R17, RZ ;  /* 0x0000001112147210 */ /* 0x000fc60007ffe1ff */
[----:B------:R-:W-:Y:S01]  /*1ef0*/  IMAD R0, R16, -0x800000, R0 ;  /* 0xff80000010007824 */ /* 0x000fe200078e0200 */
[----:B------:R-:W0:Y:S01]  /*1f00*/  MUFU.RCP R18, R20 ;  /* 0x0000001400127308 */ /* 0x000e220000001000 */
[----:B------:R-:W-:-:S04]  /*1f10*/  FADD.FTZ R19, -R20, -RZ ;  /* 0x800000ff14137221 */ /* 0x000fc80000010100 */
[----:B0-----:R-:W-:-:S04]  /*1f20*/  FFMA R17, R18, R19, 1 ;  /* 0x3f80000012117423 */ /* 0x001fc80000000013 */
[----:B------:R-:W-:-:S04]  /*1f30*/  FFMA R17, R18, R17, R18 ;  /* 0x0000001112117223 */ /* 0x000fc80000000012 */
[----:B------:R-:W-:-:S04]  /*1f40*/  FFMA R18, R0, R17, RZ ;  /* 0x0000001100127223 */ /* 0x000fc800000000ff */
[----:B------:R-:W-:-:S04]  /*1f50*/  FFMA R21, R19, R18, R0 ;  /* 0x0000001213157223 */ /* 0x000fc80000000000 */
[----:B------:R-:W-:Y:S01]  /*1f60*/  FFMA R18, R17, R21, R18 ;  /* 0x0000001511127223 */ /* 0x000fe20000000012 */
[----:B------:R-:W-:-:S03]  /*1f70*/  IADD3 R21, PT, PT, R16, 0x7f, -R13 ;  /* 0x0000007f10157810 */ /* 0x000fc60007ffe80d */
[----:B------:R-:W-:Y:S01]  /*1f80*/  FFMA R19, R19, R18, R0 ;  /* 0x0000001213137223 */ /* 0x000fe20000000000 */
[----:B------:R-:W-:-:S03]  /*1f90*/  IADD3 R21, PT, PT, R21, R12, RZ ;  /* 0x0000000c15157210 */ /* 0x000fc60007ffe0ff */
        /* <DEDUP_REMOVED lines=14> */
[-CC-:B------:R-:W-:Y:S01]  /*2080*/  FFMA.RZ R12, R17, R19.reuse, R18.reuse ;  /* 0x00000013110c7223 */ /* 0x180fe2000000c012 */
[C---:B------:R-:W-:Y:S02]  /*2090*/  ISETP.NE.AND P3, PT, R13.reuse, RZ, PT ;  /* 0x000000ff0d00720c */ /* 0x040fe40003f65270 */
[----:B------:R-:W-:Y:S02]  /*20a0*/  ISETP.NE.AND P1, PT, R13, RZ, PT ;  /* 0x000000ff0d00720c */ /* 0x000fe40003f25270 */
[----:B------:R-:W-:Y:S01]  /*20b0*/  LOP3.LUT R16, R12, 0x7fffff, RZ, 0xc0, !PT ;  /* 0x007fffff0c107812 */ /* 0x000fe200078ec0ff */
[CCC-:B------:R-:W-:Y:S01]  /*20c0*/  FFMA.RP R12, R17.reuse, R19.reuse, R18.reuse ;  /* 0x00000013110c7223 */ /* 0x1c0fe20000008012 */
[----:B------:R-:W-:Y:S01]  /*20d0*/  FFMA.RM R17, R17, R19, R18 ;  /* 0x0000001311117223 */ /* 0x000fe20000004012 */
[----:B------:R-:W-:Y:S02]  /*20e0*/  IADD3 R19, PT, PT, R13, 0x20, RZ ;  /* 0x000000200d137810 */ /* 0x000fe40007ffe0ff */
[----:B------:R-:W-:-:S02]  /*20f0*/  LOP3.LUT R16, R16, 0x800000, RZ, 0xfc, !PT ;  /* 0x0080000010107812 */ /* 0x000fc400078efcff */
[----:B------:R-:W-:Y:S02]  /*2100*/  IADD3 R13, PT, PT, -R13, RZ, RZ ;  /* 0x000000ff0d0d7210 */ /* 0x000fe40007ffe1ff */
[----:B------:R-:W-:Y:S02]  /*2110*/  SHF.L.U32 R19, R16, R19, RZ ;  /* 0x0000001310137219 */ /* 0x000fe400000006ff */
[----:B------:R-:W-:Y:S02]  /*2120*/  FSETP.NEU.FTZ.AND P0, PT, R12, R17, PT ;  /* 0x000000110c00720b */ /* 0x000fe40003f1d000 */
[----:B------:R-:W-:Y:S02]  /*2130*/  SEL R13, R13, RZ, P3 ;  /* 0x000000ff0d0d7207 */ /* 0x000fe40001800000 */
[----:B------:R-:W-:Y:S02]  /*2140*/  ISETP.NE.AND P1, PT, R19, RZ, P1 ;  /* 0x000000ff1300720c */ /* 0x000fe40000f25270 */
[----:B------:R-:W-:-:S02]  /*2150*/  SHF.R.U32.HI R13, RZ, R13, R16 ;  /* 0x0000000dff0d7219 */ /* 0x000fc40000011610 */
[----:B------:R-:W-:Y:S02]  /*2160*/  PLOP3.LUT P0, PT, P0, P1, PT, 0xf8, 0x8f ;  /* 0x00000000008f781c */ /* 0x000fe40000703f70 */
[----:B------:R-:W-:Y:S02]  /*2170*/  SHF.R.U32.HI R17, RZ, 0x1, R13 ;  /* 0x00000001ff117819 */ /* 0x000fe4000001160d */
[----:B------:R-:W-:-:S04]  /*2180*/  SEL R12, RZ, 0x1, !P0 ;  /* 0x00000001ff0c7807 */ /* 0x000fc80004000000 */
[----:B------:R-:W-:-:S04]  /*2190*/  LOP3.LUT R12, R12, 0x1, R17, 0xf8, !PT ;  /* 0x000000010c0c7812 */ /* 0x000fc800078ef811 */
[----:B------:R-:W-:-:S04]  /*21a0*/  LOP3.LUT R12, R12, R13, RZ, 0xc0, !PT ;  /* 0x0000000d0c0c7212 */ /* 0x000fc800078ec0ff */
[----:B------:R-:W-:-:S04]  /*21b0*/  IADD3 R17, PT, PT, R17, R12, RZ ;  /* 0x0000000c11117210 */ /* 0x000fc80007ffe0ff */
[----:B------:R-:W-:Y:S01]  /*21c0*/  LOP3.LUT R0, R17, R0, RZ, 0xfc, !PT ;  /* 0x0000000011007212 */ /* 0x000fe200078efcff */
[----:B------:R-:W-:Y:S06]  /*21d0*/  BRA `(.L_x_112) ;  /* 0x0000000000107947 */ /* 0x000fec0003800000 */
.L_x_111:
[----:B------:R-:W-:-:S04]  /*21e0*/  LOP3.LUT R0, R0, 0x80000000, RZ, 0xc0, !PT ;  /* 0x8000000000007812 */ /* 0x000fc800078ec0ff */
[----:B------:R-:W-:Y:S01]  /*21f0*/  LOP3.LUT R0, R0, 0x7f800000, RZ, 0xfc, !PT ;  /* 0x7f80000000007812 */ /* 0x000fe200078efcff */
[----:B------:R-:W-:Y:S06]  /*2200*/  BRA `(.L_x_112) ;  /* 0x0000000000047947 */ /* 0x000fec0003800000 */
.L_x_110:
[----:B------:R-:W-:-:S07]  /*2210*/  LEA R0, R21, R0, 0x17 ;  /* 0x0000000015007211 */ /* 0x000fce00078eb8ff */
.L_x_112:
[----:B------:R-:W-:Y:S05]  /*2220*/  BSYNC.RECONVERGENT B2 ;  /* 0x0000000000027941 */ /* 0x000fea0003800200 */
.L_x_109:
[----:B------:R-:W-:Y:S05]  /*2230*/  BRA `(.L_x_113) ;  /* 0x0000000000207947 */ /* 0x000fea0003800000 */
.L_x_108:
[----:B------:R-:W-:-:S04]  /*2240*/  LOP3.LUT R0, R17, 0x80000000, R0, 0x48, !PT ;  /* 0x8000000011007812 */ /* 0x000fc800078e4800 */
[----:B------:R-:W-:Y:S01]  /*2250*/  LOP3.LUT R0, R0, 0x7f800000, RZ, 0xfc, !PT ;  /* 0x7f80000000007812 */ /* 0x000fe200078efcff */
[----:B------:R-:W-:Y:S06]  /*2260*/  BRA `(.L_x_113) ;  /* 0x0000000000147947 */ /* 0x000fec0003800000 */
.L_x_107:
[----:B------:R-:W-:Y:S01]  /*2270*/  LOP3.LUT R0, R17, 0x80000000, R0, 0x48, !PT ;  /* 0x8000000011007812 */ /* 0x000fe200078e4800 */
[----:B------:R-:W-:Y:S06]  /*2280*/  BRA `(.L_x_113) ;  /* 0x00000000000c7947 */ /* 0x000fec0003800000 */
.L_x_106:
[----:B------:R-:W0:Y:S01]  /*2290*/  MUFU.RSQ R0, -QNAN ;  /* 0xffc0000000007908 */ /* 0x000e220000001400 */
[----:B------:R-:W-:Y:S05]  /*22a0*/  BRA `(.L_x_113) ;  /* 0x0000000000047947 */ /* 0x000fea0003800000 */
.L_x_105:
[----:B------:R-:W-:-:S07]  /*22b0*/  FADD.FTZ R0, R0, R3 ;  /* 0x0000000300007221 */ /* 0x000fce0000010000 */
.L_x_113:
[----:B------:R-:W-:Y:S05]  /*22c0*/  BSYNC.RECONVERGENT B1 ;  /* 0x0000000000017941 */ /* 0x000fea0003800200 */
.L_x_103:
[----:B------:R-:W-:Y:S01]  /*22d0*/  HFMA2 R13, -RZ, RZ, 0, 0 ;  /* 0x00000000ff0d7431 */ /* 0x000fe200000001ff */
[----:B------:R-:W-:-:S04]  /*22e0*/  MOV R12, R14 ;  /* 0x0000000e000c7202 */ /* 0x000fc80000000f00 */
[----:B0-----:R-:W-:Y:S05]  /*22f0*/  RET.REL.NODEC R12 `(_Z6gpu_v3PKfPfii) ;  /* 0xffffffdc0c407950 */ /* 0x001fea0003c3ffff */
.L_x_114:
        /* <DEDUP_REMOVED lines=16> */
.L_x_232:


//--------------------- .text._Z6gpu_v2PKfPfii    --------------------------
	.section	.text._Z6gpu_v2PKfPfii,"ax",@progbits
	.align	128
        .global         _Z6gpu_v2PKfPfii
        .type           _Z6gpu_v2PKfPfii,@function
        .size           _Z6gpu_v2PKfPfii,(.L_x_233 - _Z6gpu_v2PKfPfii)
        .other          _Z6gpu_v2PKfPfii,@"STO_CUDA_ENTRY STV_DEFAULT"
_Z6gpu_v2PKfPfii:
.text._Z6gpu_v2PKfPfii:
[----:B------:R-:W-:Y:S01]  /*0000*/  LDC R1, c[0x0][0x37c] ;  /* 0x0000df00ff017b82 */ /* 0x000fe20000000800 */
[----:B------:R-:W0:Y:S01]  /*0010*/  S2R R0, SR_TID.X ;  /* 0x0000000000007919 */ /* 0x000e220000002100 */
[----:B------:R-:W1:Y:S06]  /*0020*/  LDCU UR6, c[0x0][0x394] ;  /* 0x00007280ff0677ac */ /* 0x000e6c0008000800 */
[----:B------:R-:W0:Y:S01]  /*0030*/  S2UR UR4, SR_CTAID.X ;  /* 0x00000000000479c3 */ /* 0x000e220000002500 */
[----:B------:R-:W-:Y:S01]  /*0040*/  HFMA2 R3, -RZ, RZ, 0, 0 ;  /* 0x00000000ff037431 */ /* 0x000fe200000001ff */
[----:B------:R-:W-:Y:S01]  /*0050*/  MOV R4, 0xbf800000 ;  /* 0xbf80000000047802 */ /* 0x000fe20000000f00 */
[----:B------:R-:W2:Y:S05]  /*0060*/  LDCU.64 UR12, c[0x0][0x358] ;  /* 0x00006b00ff0c77ac */ /* 0x000eaa0008000a00 */
[----:B------:R-:W0:Y:S01]  /*0070*/  LDC R5, c[0x0][0x360] ;  /* 0x0000d800ff057b82 */ /* 0x000e220000000800 */
[----:B-1----:R-:W-:Y:S01]  /*0080*/  UISETP.GE.AND UP0, UPT, UR6, 0x1, UPT ;  /* 0x000000010600788c */ /* 0x002fe2000bf06270 */
[----:B0-----:R-:W-:-:S04]  /*0090*/  IMAD R5, R5, UR4, R0 ;  /* 0x0000000405057c24 */ /* 0x001fc8000f8e0200 */
[----:B------:R-:W-:-:S04]  /*00a0*/  IMAD R5, R5, UR6, RZ ;  /* 0x0000000605057c24 */ /* 0x000fc8000f8e02ff */
[----:B--2---:R-:W-:Y:S05]  /*00b0*/  BRA.U !UP0, `(.L_x_115) ;  /* 0x0000001108c07547 */ /* 0x004fea000b800000 */
[----:B------:R-:W-:Y:S01]  /*00c0*/  UISETP.GE.U32.AND UP0, UPT, UR6, 0x4, UPT ;  /* 0x000000040600788c */ /* 0x000fe2000bf06070 */
[----:B------:R-:W-:Y:S01]  /*00d0*/  MOV R4, 0xbf800000 ;  /* 0xbf80000000047802 */ /* 0x000fe20000000f00 */
[----:B------:R-:W-:Y:S01]  /*00e0*/  ULOP3.LUT UR7, UR6, 0x3, URZ, 0xc0, !UPT ;  /* 0x0000000306077892 */ /* 0x000fe2000f8ec0ff */
[----:B------:R-:W-:Y:S01]  /*00f0*/  MOV R8, RZ ;  /* 0x000000ff00087202 */ /* 0x000fe20000000f00 */
[----:B------:R-:W-:-:S05]  /*0100*/  UMOV UR4, URZ ;  /* 0x000000ff00047c82 */ /* 0x000fca0008000000 */
[----:B------:R-:W-:Y:S05]  /*0110*/  BRA.U !UP0, `(.L_x_116) ;  /* 0x0000000d08307547 */ /* 0x000fea000b800000 */
[----:B------:R-:W0:Y:S02]  /*0120*/  LDCU.64 UR4, c[0x0][0x380] ;  /* 0x00007000ff0477ac */ /* 0x000e240008000a00 */
[----:B0-----:R-:W-:-:S04]  /*0130*/  UIADD3 UR4, UP0, UPT, UR4, 0x8, URZ ;  /* 0x0000000804047890 */ /* 0x001fc8000ff1e0ff */
[----:B------:R-:W-:Y:S02]  /*0140*/  UIADD3.X UR5, UPT, UPT, URZ, UR5, URZ, UP0, !UPT ;  /* 0x00000005ff057290 */ /* 0x000fe400087fe4ff */
[----:B------:R-:W-:-:S04]  /*0150*/  MOV R2, UR4 ;  /* 0x0000000400027c02 */ /* 0x000fc80008000f00 */
[----:B------:R-:W-:-:S03]  /*0160*/  MOV R3, UR5 ;  /* 0x0000000500037c02 */ /* 0x000fc60008000f00 */
[----:B------:R-:W-:-:S05]  /*0170*/  IMAD.WIDE R12, R5, 0x4, R2 ;  /* 0x00000004050c7825 */ /* 0x000fca00078e0202 */
[----:B------:R-:W2:Y:S04]  /*0180*/  LDG.E R11, desc[UR12][R12.64+-0x8] ;  /* 0xfffff80c0c0b7981 */ /* 0x000ea8000c1e1900 */
[----:B------:R-:W3:Y:S04]  /*0190*/  LDG.E R21, desc[UR12][R12.64+-0x4] ;  /* 0xfffffc0c0c157981 */ /* 0x000ee8000c1e1900 */
[----:B------:R-:W4:Y:S04]  /*01a0*/  LDG.E R9, desc[UR12][R12.64] ;  /* 0x0000000c0c097981 */ /* 0x000f28000c1e1900 */
[----:B------:R0:W5:Y:S01]  /*01b0*/  LDG.E R7, desc[UR12][R12.64+0x4] ;  /* 0x0000040c0c077981 */ /* 0x000162000c1e1900 */
[----:B------:R-:W-:Y:S01]  /*01c0*/  HFMA2 R4, -RZ, RZ, -1.875, 0 ;  /* 0xbf800000ff047431 */ /* 0x000fe200000001ff */
[----:B------:R-:W-:Y:S01]  /*01d0*/  MOV R6, 0x437c0000 ;  /* 0x437c000000067802 */ /* 0x000fe20000000f00 */
[----:B------:R-:W-:Y:S01]  /*01e0*/  HFMA2 R0, -RZ, RZ, 0.96630859375, -0.0022525787353515625 ;  /* 0x3bbb989dff007431 */ /* 0x000fe200000001ff */
[----:B------:R-:W-:Y:S01]  /*01f0*/  ULOP3.LUT UR4, UR6, 0x7ffffffc, URZ, 0xc0, !UPT ;  /* 0x7ffffffc06047892 */ /* 0x000fe2000f8ec0ff */
[----:B------:R-:W-:Y:S01]  /*0200*/  HFMA2 R22, -RZ, RZ, 0, 0 ;  /* 0x00000000ff167431 */ /* 0x000fe200000001ff */
[----:B------:R-:W-:Y:S01]  /*0210*/  BSSY.RECONVERGENT B0, `(.L_x_117) ;  /* 0x000004d000007945 */ /* 0x000fe20003800200 */
[----:B--2---:R-:W-:-:S13]  /*0220*/  FSETP.GT.AND P0, PT, R11, -1, PT ;  /* 0xbf8000000b00780b */ /* 0x004fda0003f04000 */
[----:B------:R-:W-:Y:S01]  /*0230*/  @P0 MOV R4, R11 ;  /* 0x0000000b00040202 */ /* 0x000fe20000000f00 */
[----:B------:R-:W-:-:S03]  /*0240*/  @P0 FADD R15, -R11, -1 ;  /* 0xbf8000000b0f0421 */ /* 0x000fc60000000100 */
[----:B---3--:R-:W-:Y:S01]  /*0250*/  FSETP.GT.AND P1, PT, R21, R4, PT ;  /* 0x000000041500720b */ /* 0x008fe20003f24000 */
[----:B------:R-:W-:Y:S01]  /*0260*/  @P0 FFMA.SAT R17, R15, R0, 0.5 ;  /* 0x3f0000000f110423 */ /* 0x000fe20000002000 */
[----:B------:R-:W-:-:S03]  /*0270*/  FADD R19, -R4, R11 ;  /* 0x0000000b04137221 */ /* 0x000fc60000000100 */
[----:B------:R-:W-:Y:S01]  /*0280*/  @P0 FFMA.RM R11, R17, R6, 12582913 ;  /* 0x4b400001110b0423 */ /* 0x000fe20000004006 */
[----:B------:R-:W-:-:S03]  /*0290*/  FFMA.SAT R17, R19, R0, 0.5 ;  /* 0x3f00000013117423 */ /* 0x000fc60000002000 */
[----:B------:R-:W-:Y:S01]  /*02a0*/  @P0 FADD R10, R11, -12583039 ;  /* 0xcb40007f0b0a0421 */ /* 0x000fe20000000000 */
[----:B------:R-:W-:-:S03]  /*02b0*/  FFMA.RM R8, R17, R6, 12582913 ;  /* 0x4b40000111087423 */ /* 0x000fc60000004006 */
[--C-:B0-----:R-:W-:Y:S01]  /*02c0*/  @P1 FADD R13, R4, -R21.reuse ;  /* 0x80000015040d1221 */ /* 0x101fe20000000000 */
[----:B------:R-:W-:Y:S01]  /*02d0*/  @P1 MOV R4, R21 ;  /* 0x0000001500041202 */ /* 0x000fe20000000f00 */
[----:B------:R-:W-:Y:S01]  /*02e0*/  @P0 FFMA R10, R15, 1.4426950216293334961, -R10 ;  /* 0x3fb8aa3b0f0a0823 */ /* 0x000fe2000000080a */
[----:B------:R-:W-:Y:S01]  /*02f0*/  FADD R12, R8, -12583039 ;  /* 0xcb40007f080c7421 */ /* 0x000fe20000000000 */
[----:B------:R-:W-:Y:S01]  /*0300*/  @P1 FFMA.SAT R17, R13, R0, 0.5 ;  /* 0x3f0000000d111423 */ /* 0x000fe20000002000 */
[----:B----4-:R-:W-:Y:S01]  /*0310*/  FSETP.GT.AND P2, PT, R9, R4, PT ;  /* 0x000000040900720b */ /* 0x010fe20003f44000 */
[----:B------:R-:W-:Y:S01]  /*0320*/  @P0 FFMA R16, R15, 1.925963033500011079e-08, R10 ;  /* 0x32a570600f100823 */ /* 0x000fe2000000000a */
[----:B------:R-:W-:Y:S01]  /*0330*/  FFMA R12, R19, 1.4426950216293334961, -R12 ;  /* 0x3fb8aa3b130c7823 */ /* 0x000fe2000000080c */
[----:B------:R-:W-:Y:S01]  /*0340*/  @P1 FFMA.RM R10, R17, R6, 12582913 ;  /* 0x4b400001110a1423 */ /* 0x000fe20000004006 */
[----:B------:R-:W-:Y:S02]  /*0350*/  FADD R15, -R4, R21 ;  /* 0x00000015040f7221 */ /* 0x000fe40000000100 */
[----:B------:R-:W-:Y:S01]  /*0360*/  FFMA R14, R19, 1.925963033500011079e-08, R12 ;  /* 0x32a57060130e7823 */ /* 0x000fe2000000000c */
[----:B------:R-:W0:Y:S01]  /*0370*/  @P0 MUFU.EX2 R16, R16 ;  /* 0x0000001000100308 */ /* 0x000e220000000800 */
[C---:B------:R-:W-:Y:S01]  /*0380*/  @P1 FADD R18, R10.reuse, -12583039 ;  /* 0xcb40007f0a121421 */ /* 0x040fe20000000000 */
[----:B------:R-:W-:Y:S01]  /*0390*/  FFMA.SAT R19, R15, R0, 0.5 ;  /* 0x3f0000000f137423 */ /* 0x000fe20000002000 */
[----:B------:R-:W-:-:S02]  /*03a0*/  @P1 SHF.L.U32 R10, R10, 0x17, RZ ;  /* 0x000000170a0a1819 */ /* 0x000fc400000006ff */
[----:B------:R-:W-:Y:S01]  /*03b0*/  @P1 FFMA R18, R13, 1.4426950216293334961, -R18 ;  /* 0x3fb8aa3b0d121823 */ /* 0x000fe20000000812 */
[----:B------:R-:W-:Y:S01]  /*03c0*/  FFMA.RM R12, R19, R6, 12582913 ;  /* 0x4b400001130c7423 */ /* 0x000fe20000004006 */
[--C-:B------:R-:W-:Y:S01]  /*03d0*/  @P2 FADD R17, R4, -R9.reuse ;  /* 0x8000000904112221 */ /* 0x100fe20000000000 */
[----:B------:R-:W-:Y:S01]  /*03e0*/  @P2 MOV R4, R9 ;  /* 0x0000000900042202 */ /* 0x000fe20000000f00 */
[----:B------:R-:W-:Y:S01]  /*03f0*/  @P1 FFMA R13, R13, 1.925963033500011079e-08, R18 ;  /* 0x32a570600d0d1823 */ /* 0x000fe20000000012 */
[----:B------:R-:W-:Y:S01]  /*0400*/  FADD R18, R12, -12583039 ;  /* 0xcb40007f0c127421 */ /* 0x000fe20000000000 */
[----:B------:R-:W-:Y:S01]  /*0410*/  @P2 FFMA.SAT R21, R17, R0, 0.5 ;  /* 0x3f00000011152423 */ /* 0x000fe20000002000 */
[----:B------:R-:W-:Y:S01]  /*0420*/  @P0 SHF.L.U32 R19, R11, 0x17, RZ ;  /* 0x000000170b130819 */ /* 0x000fe200000006ff */
[----:B------:R-:W-:Y:S01]  /*0430*/  FADD R9, -R4, R9 ;  /* 0x0000000904097221 */ /* 0x000fe20000000100 */
[----:B------:R-:W-:Y:S01]  /*0440*/  FFMA R18, R15, 1.4426950216293334961, -R18 ;  /* 0x3fb8aa3b0f127823 */ /* 0x000fe20000000812 */
[----:B------:R-:W-:Y:S01]  /*0450*/  @P2 FFMA.RM R11, R21, R6, 12582913 ;  /* 0x4b400001150b2423 */ /* 0x000fe20000004006 */
[----:B------:R-:W1:Y:S01]  /*0460*/  MUFU.EX2 R14, R14 ;  /* 0x0000000e000e7308 */ /* 0x000e620000000800 */
[----:B0-----:R-:W-:Y:S01]  /*0470*/  @P0 FMUL R19, R19, R16 ;  /* 0x0000001013130220 */ /* 0x001fe20000400000 */
[----:B------:R-:W-:Y:S01]  /*0480*/  FFMA R16, R15, 1.925963033500011079e-08, R18 ;  /* 0x32a570600f107823 */ /* 0x000fe20000000012 */
[----:B------:R-:W-:Y:S01]  /*0490*/  @P2 FADD R20, R11, -12583039 ;  /* 0xcb40007f0b142421 */ /* 0x000fe20000000000 */
[----:B------:R-:W-:Y:S01]  /*04a0*/  FFMA.SAT R15, R9, R0, 0.5 ;  /* 0x3f000000090f7423 */ /* 0x000fe20000002000 */
[----:B------:R-:W-:Y:S01]  /*04b0*/  @P0 FMUL R22, RZ, R19 ;  /* 0x00000013ff160220 */ /* 0x000fe20000400000 */
[----:B-----5:R-:W-:Y:S01]  /*04c0*/  FSETP.GT.AND P0, PT, R7, R4, PT ;  /* 0x000000040700720b */ /* 0x020fe20003f04000 */
[----:B------:R-:W-:Y:S01]  /*04d0*/  @P2 FFMA R20, R17, 1.4426950216293334961, -R20 ;  /* 0x3fb8aa3b11142823 */ /* 0x000fe20000000814 */
[----:B------:R-:W-:Y:S01]  /*04e0*/  FFMA.RM R15, R15, R6, 12582913 ;  /* 0x4b4000010f0f7423 */ /* 0x000fe20000004006 */
[----:B------:R-:W0:Y:S01]  /*04f0*/  @P1 MUFU.EX2 R13, R13 ;  /* 0x0000000d000d1308 */ /* 0x000e220000000800 */
[----:B------:R-:W-:Y:S01]  /*0500*/  SHF.L.U32 R12, R12, 0x17, RZ ;  /* 0x000000170c0c7819 */ /* 0x000fe200000006ff */
[----:B------:R-:W-:Y:S01]  /*0510*/  @P2 FFMA R20, R17, 1.925963033500011079e-08, R20 ;  /* 0x32a5706011142823 */ /* 0x000fe20000000014 */
[----:B------:R-:W-:Y:S01]  /*0520*/  FADD R18, R15, -12583039 ;  /* 0xcb40007f0f127421 */ /* 0x000fe20000000000 */
[----:B------:R-:W-:-:S02]  /*0530*/  SHF.L.U32 R17, R8, 0x17, RZ ;  /* 0x0000001708117819 */ /* 0x000fc400000006ff */
[----:B------:R-:W-:Y:S01]  /*0540*/  @P2 SHF.L.U32 R11, R11, 0x17, RZ ;  /* 0x000000170b0b2819 */ /* 0x000fe200000006ff */
[----:B------:R-:W-:Y:S01]  /*0550*/  FFMA R18, R9, 1.4426950216293334961, -R18 ;  /* 0x3fb8aa3b09127823 */ /* 0x000fe20000000812 */
[----:B------:R-:W2:Y:S01]  /*0560*/  MUFU.EX2 R16, R16 ;  /* 0x0000001000107308 */ /* 0x000ea20000000800 */
[----:B-1----:R-:W-:Y:S01]  /*0570*/  FFMA R17, R17, R14, R22 ;  /* 0x0000000e11117223 */ /* 0x002fe20000000016 */
[----:B------:R-:W-:Y:S01]  /*0580*/  SHF.L.U32 R15, R15, 0x17, RZ ;  /* 0x000000170f0f7819 */ /* 0x000fe200000006ff */
[----:B------:R-:W-:-:S05]  /*0590*/  FFMA R18, R9, 1.925963033500011079e-08, R18 ;  /* 0x32a5706009127823 */ /* 0x000fca0000000012 */
[----:B------:R-:W1:Y:S01]  /*05a0*/  @P2 MUFU.EX2 R20, R20 ;  /* 0x0000001400142308 */ /* 0x000e620000000800 */
[----:B0-----:R-:W-:-:S04]  /*05b0*/  @P1 FMUL R10, R10, R13 ;  /* 0x0000000d0a0a1220 */ /* 0x001fc80000400000 */
[----:B------:R-:W-:-:S03]  /*05c0*/  @P1 FMUL R17, R17, R10 ;  /* 0x0000000a11111220 */ /* 0x000fc60000400000 */
[----:B------:R-:W0:Y:S01]  /*05d0*/  MUFU.EX2 R18, R18 ;  /* 0x0000001200127308 */ /* 0x000e220000000800 */
[----:B--2---:R-:W-:Y:S01]  /*05e0*/  FFMA R12, R12, R16, R17 ;  /* 0x000000100c0c7223 */ /* 0x004fe20000000011 */
[----:B-1----:R-:W-:-:S04]  /*05f0*/  @P2 FMUL R11, R11, R20 ;  /* 0x000000140b0b2220 */ /* 0x002fc80000400000 */
[----:B------:R-:W-:-:S04]  /*0600*/  @P2 FMUL R12, R12, R11 ;  /* 0x0000000b0c0c2220 */ /* 0x000fc80000400000 */
[----:B0-----:R-:W-:Y:S01]  /*0610*/  FFMA R8, R15, R18, R12 ;  /* 0x000000120f087223 */ /* 0x001fe2000000000c */
        /* <DEDUP_REMOVED lines=12> */
.L_x_118:
[----:B------:R-:W-:Y:S05]  /*06e0*/  BSYNC.RECONVERGENT B0 ;  /* 0x0000000000007941 */ /* 0x000fea0003800200 */
.L_x_117:
[----:B------:R-:W-:Y:S01]  /*06f0*/  FADD R7, -R4, R7 ;  /* 0x0000000704077221 */ /* 0x000fe20000000100 */
[----:B------:R-:W-:-:S03]  /*0700*/  UIADD3 UR5, UPT, UPT, -UR4, 0x4, URZ ;  /* 0x0000000404057890 */ /* 0x000fc6000fffe1ff */
[----:B------:R-:W-:Y:S01]  /*0710*/  FFMA.SAT R9, R7, R0, 0.5 ;  /* 0x3f00000007097423 */ /* 0x000fe20000002000 */
[----:B------:R-:W-:-:S03]  /*0720*/  UISETP.NE.AND UP0, UPT, UR5, URZ, UPT ;  /* 0x000000ff0500728c */ /* 0x000fc6000bf05270 */
[----:B------:R-:W-:-:S04]  /*0730*/  FFMA.RM R9, R9, R6, 12582913 ;  /* 0x4b40000109097423 */ /* 0x000fc80000004006 */
[C---:B------:R-:W-:Y:S01]  /*0740*/  FADD R0, R9.reuse, -12583039 ;  /* 0xcb40007f09007421 */ /* 0x040fe20000000000 */
[----:B------:R-:W-:-:S03]  /*0750*/  SHF.L.U32 R9, R9, 0x17, RZ ;  /* 0x0000001709097819 */ /* 0x000fc600000006ff */
[----:B------:R-:W-:-:S04]  /*0760*/  FFMA R0, R7, 1.4426950216293334961, -R0 ;  /* 0x3fb8aa3b07007823 */ /* 0x000fc80000000800 */
[----:B------:R-:W-:-:S06]  /*0770*/  FFMA R0, R7, 1.925963033500011079e-08, R0 ;  /* 0x32a5706007007823 */ /* 0x000fcc0000000000 */
[----:B------:R-:W0:Y:S02]  /*0780*/  MUFU.EX2 R0, R0 ;  /* 0x0000000000007308 */ /* 0x000e240000000800 */
[----:B0-----:R-:W-:Y:S01]  /*0790*/  FFMA R8, R9, R0, R8 ;  /* 0x0000000009087223 */ /* 0x001fe20000000008 */
[----:B------:R-:W-:Y:S06]  /*07a0*/  BRA.U !UP0, `(.L_x_116) ;  /* 0x00000005088c7547 */ /* 0x000fec000b800000 */
[----:B------:R-:W-:-:S07]  /*07b0*/  IADD3 R7, PT, PT, R5, 0x4, RZ ;  /* 0x0000000405077810 */ /* 0x000fce0007ffe0ff */
.L_x_121:
[----:B------:R-:W-:-:S05]  /*07c0*/  IMAD.WIDE R10, R7, 0x4, R2 ;  /* 0x00000004070a7825 */ /* 0x000fca00078e0202 */
[----:B------:R-:W2:Y:S04]  /*07d0*/  LDG.E R17, desc[UR12][R10.64+-0x8] ;  /* 0xfffff80c0a117981 */ /* 0x000ea8000c1e1900 */
[----:B------:R-:W3:Y:S04]  /*07e0*/  LDG.E R23, desc[UR12][R10.64+-0x4] ;  /* 0xfffffc0c0a177981 */ /* 0x000ee8000c1e1900 */
[----:B------:R-:W4:Y:S04]  /*07f0*/  LDG.E R19, desc[UR12][R10.64] ;  /* 0x0000000c0a137981 */ /* 0x000f28000c1e1900 */
[----:B------:R0:W5:Y:S01]  /*0800*/  LDG.E R9, desc[UR12][R10.64+0x4] ;  /* 0x0000040c0a097981 */ /* 0x000162000c1e1900 */
        /* <DEDUP_REMOVED lines=10> */
[----:B0-----:R-:W-:Y:S02]  /*08b0*/  FFMA.SAT R11, R17, R6, 0.5 ;  /* 0x3f000000110b7423 */ /* 0x001fe40000002006 */
[C---:B------:R-:W-:Y:S01]  /*08c0*/  @P0 FADD R12, R13.reuse, -12583039 ;  /* 0xcb40007f0d0c0421 */ /* 0x040fe20000000000 */
[----:B------:R-:W-:-:S03]  /*08d0*/  @P0 SHF.L.U32 R25, R13, 0x17, RZ ;  /* 0x000000170d190819 */ /* 0x000fc600000006ff */
[----:B------:R-:W-:Y:S01]  /*08e0*/  @P0 FFMA R10, R21, 1.4426950216293334961, -R12 ;  /* 0x3fb8aa3b150a0823 */ /* 0x000fe2000000080c */
[----:B------:R-:W-:Y:S01]  /*08f0*/  FFMA.RM R12, R11, R0, 12582913 ;  /* 0x4b4000010b0c7423 */ /* 0x000fe20000004000 */
[--C-:B------:R-:W-:Y:S01]  /*0900*/  @P1 FADD R15, R4, -R23.reuse ;  /* 0x80000017040f1221 */ /* 0x100fe20000000000 */
[----:B------:R-:W-:Y:S01]  /*0910*/  @P1 MOV R4, R23 ;  /* 0x0000001700041202 */ /* 0x000fe20000000f00 */
[----:B------:R-:W-:Y:S01]  /*0920*/  @P0 FFMA R16, R21, 1.925963033500011079e-08, R10 ;  /* 0x32a5706015100823 */ /* 0x000fe2000000000a */
[----:B------:R-:W-:Y:S01]  /*0930*/  FADD R10, R12, -12583039 ;  /* 0xcb40007f0c0a7421 */ /* 0x000fe20000000000 */
[----:B------:R-:W-:Y:S01]  /*0940*/  @P1 FFMA.SAT R11, R15, R6, 0.5 ;  /* 0x3f0000000f0b1423 */ /* 0x000fe20000002006 */
[----:B----4-:R-:W-:Y:S01]  /*0950*/  FSETP.GT.AND P2, PT, R19, R4, PT ;  /* 0x000000041300720b */ /* 0x010fe20003f44000 */
[----:B------:R-:W-:Y:S01]  /*0960*/  FADD R21, -R4, R23 ;  /* 0x0000001704157221 */ /* 0x000fe20000000100 */
[----:B------:R-:W-:Y:S01]  /*0970*/  FFMA R18, R17, 1.4426950216293334961, -R10 ;  /* 0x3fb8aa3b11127823 */ /* 0x000fe2000000080a */
[----:B------:R-:W-:Y:S01]  /*0980*/  @P1 FFMA.RM R14, R11, R0, 12582913 ;  /* 0x4b4000010b0e1423 */ /* 0x000fe20000004000 */
[----:B------:R-:W0:Y:S01]  /*0990*/  @P0 MUFU.EX2 R16, R16 ;  /* 0x0000001000100308 */ /* 0x000e220000000800 */
[----:B------:R-:W-:Y:S01]  /*09a0*/  FFMA.SAT R23, R21, R6, 0.5 ;  /* 0x3f00000015177423 */ /* 0x000fe20000002006 */
[----:B------:R-:W-:Y:S01]  /*09b0*/  FFMA R11, R17, 1.925963033500011079e-08, R18 ;  /* 0x32a57060110b7823 */ /* 0x000fe20000000012 */
        /* <DEDUP_REMOVED lines=9> */
[----:B------:R-:W1:Y:S01]  /*0a50*/  MUFU.EX2 R11, R11 ;  /* 0x0000000b000b7308 */ /* 0x000e620000000800 */
[----:B------:R-:W-:Y:S01]  /*0a60*/  FADD R19, -R4, R19 ;  /* 0x0000001304137221 */ /* 0x000fe20000000100 */
[----:B------:R-:W-:Y:S01]  /*0a70*/  FFMA R20, R21, 1.4426950216293334961, -R18 ;  /* 0x3fb8aa3b15147823 */ /* 0x000fe20000000812 */
[----:B------:R-:W-:Y:S01]  /*0a80*/  @P2 FFMA.RM R13, R15, R0, 12582913 ;  /* 0x4b4000010f0d2423 */ /* 0x000fe20000004000 */
[----:B0-----:R-:W-:-:S02]  /*0a90*/  @P0 FMUL R25, R25, R16 ;  /* 0x0000001019190220 */ /* 0x001fc40000400000 */
[----:B------:R-:W-:Y:S01]  /*0aa0*/  FFMA R22, R21, 1.925963033500011079e-08, R20 ;  /* 0x32a5706015167823 */ /* 0x000fe20000000014 */
[----:B------:R-:W-:Y:S01]  /*0ab0*/  @P2 FADD R18, R13, -12583039 ;  /* 0xcb40007f0d122421 */ /* 0x000fe20000000000 */
[----:B------:R-:W-:Y:S01]  /*0ac0*/  FFMA.SAT R21, R19, R6, 0.5 ;  /* 0x3f00000013157423 */ /* 0x000fe20000002006 */
[----:B------:R-:W0:Y:S01]  /*0ad0*/  @P1 MUFU.EX2 R15, R23 ;  /* 0x00000017000f1308 */ /* 0x000e220000000800 */
[----:B------:R-:W-:Y:S01]  /*0ae0*/  @P0 FMUL R8, R8, R25 ;  /* 0x0000001908080220 */ /* 0x000fe20000400000 */
[----:B------:R-:W-:Y:S01]  /*0af0*/  @P2 FFMA R20, R17, 1.4426950216293334961, -R18 ;  /* 0x3fb8aa3b11142823 */ /* 0x000fe20000000812 */
[----:B------:R-:W-:Y:S01]  /*0b00*/  FFMA.RM R16, R21, R0, 12582913 ;  /* 0x4b40000115107423 */ /* 0x000fe20000004000 */
[----:B------:R-:W-:Y:S02]  /*0b10*/  SHF.L.U32 R21, R12, 0x17, RZ ;  /* 0x000000170c157819 */ /* 0x000fe400000006ff */
[----:B------:R-:W-:Y:S01]  /*0b20*/  @P2 FFMA R17, R17, 1.925963033500011079e-08, R20 ;  /* 0x32a5706011112823 */ /* 0x000fe20000000014 */
[----:B------:R-:W-:Y:S01]  /*0b30*/  FADD R20, R16, -12583039 ;  /* 0xcb40007f10147421 */ /* 0x000fe20000000000 */
[----:B------:R-:W2:Y:S01]  /*0b40*/  MUFU.EX2 R18, R22 ;  /* 0x0000001600127308 */ /* 0x000ea20000000800 */
[----:B-1----:R-:W-:Y:S01]  /*0b50*/  FFMA R8, R21, R11, R8 ;  /* 0x0000000b15087223 */ /* 0x002fe20000000008 */
[----:B-----5:R-:W-:Y:S01]  /*0b60*/  FSETP.GT.AND P0, PT, R9, R4, PT ;  /* 0x000000040900720b */ /* 0x020fe20003f04000 */
[----:B------:R-:W-:Y:S01]  /*0b70*/  FFMA R20, R19, 1.4426950216293334961, -R20 ;  /* 0x3fb8aa3b13147823 */ /* 0x000fe20000000814 */
[----:B------:R-:W-:-:S02]  /*0b80*/  @P2 SHF.L.U32 R13, R13, 0x17, RZ ;  /* 0x000000170d0d2819 */ /* 0x000fc400000006ff */
[----:B------:R-:W-:Y:S01]  /*0b90*/  SHF.L.U32 R16, R16, 0x17, RZ ;  /* 0x0000001710107819 */ /* 0x000fe200000006ff */
[----:B------:R-:W-:Y:S01]  /*0ba0*/  FFMA R20, R19, 1.925963033500011079e-08, R20 ;  /* 0x32a5706013147823 */ /* 0x000fe20000000014 */
[----:B------:R-:W1:Y:S01]  /*0bb0*/  @P2 MUFU.EX2 R12, R17 ;  /* 0x00000011000c2308 */ /* 0x000e620000000800 */
[----:B0-----:R-:W-:Y:S01]  /*0bc0*/  @P1 FMUL R14, R14, R15 ;  /* 0x0000000f0e0e1220 */ /* 0x001fe20000400000 */
[----:B------:R-:W-:-:S03]  /*0bd0*/  SHF.L.U32 R15, R10, 0x17, RZ ;  /* 0x000000170a0f7819 */ /* 0x000fc600000006ff */
        /* <DEDUP_REMOVED lines=18> */
.L_x_120:
[----:B------:R-:W-:Y:S05]  /*0d00*/  BSYNC.RECONVERGENT B0 ;  /* 0x0000000000007941 */ /* 0x000fea0003800200 */
.L_x_119:
[----:B------:R-:W-:Y:S01]  /*0d10*/  FADD R9, -R4, R9 ;  /* 0x0000000904097221 */ /* 0x000fe20000000100 */
[----:B------:R-:W-:Y:S01]  /*0d20*/  UIADD3 UR5, UPT, UPT, UR5, 0x4, URZ ;  /* 0x0000000405057890 */ /* 0x000fe2000fffe0ff */
[----:B------:R-:W-:Y:S02]  /*0d30*/  IADD3 R7, PT, PT, R7, 0x4, RZ ;  /* 0x0000000407077810 */ /* 0x000fe40007ffe0ff */
[----:B------:R-:W-:Y:S01]  /*0d40*/  FFMA.SAT R11, R9, R6, 0.5 ;  /* 0x3f000000090b7423 */ /* 0x000fe20000002006 */
[----:B------:R-:W-:-:S03]  /*0d50*/  UISETP.NE.AND UP0, UPT, UR5, URZ, UPT ;  /* 0x000000ff0500728c */ /* 0x000fc6000bf05270 */
[----:B------:R-:W-:-:S04]  /*0d60*/  FFMA.RM R11, R11, R0, 12582913 ;  /* 0x4b4000010b0b7423 */ /* 0x000fc80000004000 */
[C---:B------:R-:W-:Y:S01]  /*0d70*/  FADD R0, R11.reuse, -12583039 ;  /* 0xcb40007f0b007421 */ /* 0x040fe20000000000 */
[----:B------:R-:W-:-:S03]  /*0d80*/  SHF.L.U32 R8, R11, 0x17, RZ ;  /* 0x000000170b087819 */ /* 0x000fc600000006ff */
[----:B------:R-:W-:-:S04]  /*0d90*/  FFMA R0, R9, 1.4426950216293334961, -R0 ;  /* 0x3fb8aa3b09007823 */ /* 0x000fc80000000800 */
[----:B------:R-:W-:-:S04]  /*0da0*/  FFMA R0, R9, 1.925963033500011079e-08, R0 ;  /* 0x32a5706009007823 */ /* 0x000fc80000000000 */
[----:B------:R-:W0:Y:S02]  /*0db0*/  MUFU.EX2 R9, R0 ;  /* 0x0000000000097308 */ /* 0x000e240000000800 */
[----:B0-----:R-:W-:Y:S01]  /*0dc0*/  FFMA R8, R8, R9, R15 ;  /* 0x0000000908087223 */ /* 0x001fe2000000000f */
[----:B------:R-:W-:Y:S06]  /*0dd0*/  BRA.U UP0, `(.L_x_121) ;  /* 0xfffffff900787547 */ /* 0x000fec000b83ffff */
.L_x_116:
[----:B------:R-:W-:Y:S01]  /*0de0*/  UISETP.NE.AND UP0, UPT, UR7, URZ, UPT ;  /* 0x000000ff0700728c */ /* 0x000fe2000bf05270 */
[----:B------:R-:W-:-:S08]  /*0df0*/  MOV R3, R8 ;  /* 0x0000000800037202 */ /* 0x000fd00000000f00 */
[----:B------:R-:W-:Y:S05]  /*0e00*/  BRA.U !UP0, `(.L_x_115) ;  /* 0x00000005086c7547 */ /* 0x000fea000b800000 */
[----:B------:R-:W-:-:S09]  /*0e10*/  UISETP.NE.AND UP0, UPT, UR7, 0x1, UPT ;  /* 0x000000010700788c */ /* 0x000fd2000bf05270 */
[----:B------:R-:W-:Y:S05]  /*0e20*/  BRA.U !UP0, `(.L_x_122) ;  /* 0x0000000108d47547 */ /* 0x000fea000b800000 */
[----:B------:R-:W0:Y:S01]  /*0e30*/  LDC.64 R6, c[0x0][0x380] ;  /* 0x0000e000ff067b82 */ /* 0x000e220000000a00 */
[----:B------:R-:W-:-:S05]  /*0e40*/  IADD3 R9, PT, PT, R5, UR4, RZ ;  /* 0x0000000405097c10 */ /* 0x000fca000fffe0ff */
        /* <DEDUP_REMOVED lines=40> */
.L_x_124:
[----:B------:R-:W-:Y:S05]  /*10d0*/  BSYNC.RECONVERGENT B0 ;  /* 0x0000000000007941 */ /* 0x000fea0003800200 */
.L_x_123:
[----:B------:R-:W-:Y:S01]  /*10e0*/  FADD R7, -R4, R7 ;  /* 0x0000000704077221 */ /* 0x000fe20000000100 */
[----:B------:R-:W-:-:S03]  /*10f0*/  UIADD3 UR4, UPT, UPT, UR4, 0x2, URZ ;  /* 0x0000000204047890 */ /* 0x000fc6000fffe0ff */
        /* <DEDUP_REMOVED lines=8> */
.L_x_122:
[----:B------:R-:W0:Y:S02]  /*1180*/  LDCU UR5, c[0x0][0x394] ;  /* 0x00007280ff0577ac */ /* 0x000e240008000800 */
[----:B0-----:R-:W-:-:S04]  /*1190*/  ULOP3.LUT UR5, UR5, 0x1, URZ, 0xc0, !UPT ;  /* 0x0000000105057892 */ /* 0x001fc8000f8ec0ff */
[----:B------:R-:W-:-:S09]  /*11a0*/  UISETP.NE.U32.AND UP0, UPT, UR5, 0x1, UPT ;  /* 0x000000010500788c */ /* 0x000fd2000bf05070 */
[----:B------:R-:W-:Y:S05]  /*11b0*/  BRA.U UP0, `(.L_x_115) ;  /* 0x0000000100807547 */ /* 0x000fea000b800000 */
[----:B------:R-:W0:Y:S01]  /*11c0*/  LDC.64 R6, c[0x0][0x380] ;  /* 0x0000e000ff067b82 */ /* 0x000e220000000a00 */
[----:B------:R-:W-:-:S05]  /*11d0*/  IADD3 R9, PT, PT, R5, UR4, RZ ;  /* 0x0000000405097c10 */ /* 0x000fca000fffe0ff */
        /* <DEDUP_REMOVED lines=8> */
[----:B------:R-:W-:Y:S02]  /*1260*/  MOV R11, 0x437c0000 ;  /* 0x437c0000000b7802 */ /* 0x000fe40000000f00 */
[----:B------:R-:W-:Y:S01]  /*1270*/  MOV R4, R9 ;  /* 0x0000000900047202 */ /* 0x000fe20000000f00 */
        /* <DEDUP_REMOVED lines=8> */
[----:B------:R-:W-:-:S07]  /*1300*/  FMUL R3, R2, R3 ;  /* 0x0000000302037220 */ /* 0x000fce0000400000 */
.L_x_126:
[----:B------:R-:W-:Y:S05]  /*1310*/  BSYNC.RECONVERGENT B0 ;  /* 0x0000000000007941 */ /* 0x000fea0003800200 */
.L_x_125:
[----:B------:R-:W-:Y:S01]  /*1320*/  FADD R0, -R4, R9 ;  /* 0x0000000904007221 */ /* 0x000fe20000000100 */
[----:B------:R-:W-:-:S03]  /*1330*/  MOV R7, 0x437c0000 ;  /* 0x437c000000077802 */ /* 0x000fc60000000f00 */
        /* <DEDUP_REMOVED lines=8> */
.L_x_115:
[----:B------:R-:W0:Y:S02]  /*13c0*/  LDC R0, c[0x0][0x394] ;  /* 0x0000e500ff007b82 */ /* 0x000e240000000800 */
[----:B0-----:R-:W-:-:S13]  /*13d0*/  ISETP.GE.AND P0, PT, R0, 0x1, PT ;  /* 0x000000010000780c */ /* 0x001fda0003f06270 */
[----:B------:R-:W-:Y:S05]  /*13e0*/  @!P0 EXIT ;  /* 0x000000000000894d */ /* 0x000fea0003800000 */
[C---:B------:R-:W-:Y:S01]  /*13f0*/  ISETP.GE.U32.AND P0, PT, R0.reuse, 0x8, PT ;  /* 0x000000080000780c */ /* 0x040fe20003f06070 */
[----:B------:R-:W-:Y:S01]  /*1400*/  HFMA2 R6, -RZ, RZ, 0, 0 ;  /* 0x00000000ff067431 */ /* 0x000fe200000001ff */
[----:B------:R-:W-:-:S11]  /*1410*/  LOP3.LUT R19, R0, 0x7, RZ, 0xc0, !PT ;  /* 0x0000000700137812 */ /* 0x000fd600078ec0ff */
[----:B------:R-:W-:Y:S05]  /*1420*/  @!P0 BRA `(.L_x_127) ;  /* 0x0000000c00888947 */ /* 0x000fea0003800000 */
[----:B------:R-:W0:Y:S01]  /*1430*/  LDCU.128 UR8, c[0x0][0x380] ;  /* 0x00007000ff0877ac */ /* 0x000e220008000c00 */
[----:B------:R-:W-:Y:S02]  /*1440*/  LOP3.LUT R6, R0, 0x7ffffff8, RZ, 0xc0, !PT ;  /* 0x7ffffff800067812 */ /* 0x000fe400078ec0ff */
[----:B------:R-:W-:Y:S02]  /*1450*/  MOV R18, R5 ;  /* 0x0000000500127202 */ /* 0x000fe40000000f00 */
[----:B------:R-:W-:Y:S01]  /*1460*/  IADD3 R16, PT, PT, -R6, RZ, RZ ;  /* 0x000000ff06107210 */ /* 0x000fe20007ffe1ff */
[----:B0-----:R-:W-:Y:S02]  /*1470*/  UIADD3 UR6, UP0, UPT, UR8, 0x10, URZ ;  /* 0x0000001008067890 */ /* 0x001fe4000ff1e0ff */
[----:B------:R-:W-:Y:S02]  /*1480*/  UIADD3 UR4, UP1, UPT, UR10, 0x10, URZ ;  /* 0x000000100a047890 */ /* 0x000fe4000ff3e0ff */
[----:B------:R-:W-:-:S02]  /*1490*/  UIADD3.X UR7, UPT, UPT, URZ, UR9, URZ, UP0, !UPT ;  /* 0x00000009ff077290 */ /* 0x000fc400087fe4ff */
[----:B------:R-:W-:-:S12]  /*14a0*/  UIADD3.X UR5, UPT, UPT, URZ, UR11, URZ, UP1, !UPT ;  /* 0x0000000bff057290 */ /* 0x000fd80008ffe4ff */
.L_x_144:
[----:B------:R-:W-:Y:S02]  /*14b0*/  MOV R14, UR6 ;  /* 0x00000006000e7c02 */ /* 0x000fe40008000f00 */
[----:B------:R-:W-:-:S03]  /*14c0*/  MOV R15, UR7 ;  /* 0x00000007000f7c02 */ /* 0x000fc60008000f00 */
[----:B------:R-:W-:-:S05]  /*14d0*/  IMAD.WIDE R14, R18, 0x4, R14 ;  /* 0x00000004120e7825 */ /* 0x000fca00078e020e */
[----:B0-----:R-:W2:Y:S01]  /*14e0*/  LDG.E R7, desc[UR12][R14.64+-0x10] ;  /* 0xfffff00c0e077981 */ /* 0x001ea2000c1e1900 */
[----:B------:R-:W-:Y:S01]  /*14f0*/  HFMA2 R9, -RZ, RZ, 3.7421875, 0 ;  /* 0x437c0000ff097431 */ /* 0x000fe200000001ff */
[----:B------:R-:W-:Y:S01]  /*1500*/  MOV R0, 0x3bbb989d ;  /* 0x3bbb989d00007802 */ /* 0x000fe20000000f00 */
[----:B------:R-:W0:Y:S01]  /*1510*/  MUFU.RCP R8, R3 ;  /* 0x0000000300087308 */ /* 0x000e220000001000 */
[----:B------:R-:W-:Y:S01]  /*1520*/  MOV R10, UR4 ;  /* 0x00000004000a7c02 */ /* 0x000fe20008000f00 */
[----:B------:R-:W-:Y:S01]  /*1530*/  BSSY.RECONVERGENT B2, `(.L_x_128) ;  /* 0x0000018000027945 */ /* 0x000fe20003800200 */
[----:B------:R-:W-:Y:S02]  /*1540*/  MOV R11, UR5 ;  /* 0x00000005000b7c02 */ /* 0x000fe40008000f00 */
[----:B------:R-:W-:Y:S01]  /*1550*/  IADD3 R16, PT, PT, R16, 0x8, RZ ;  /* 0x0000000810107810 */ /* 0x000fe20007ffe0ff */
[----:B------:R-:W-:-:S03]  /*1560*/  IMAD.WIDE R10, R18, 0x4, R10 ;  /* 0x00000004120a7825 */ /* 0x000fc600078e020a */
[----:B------:R-:W-:Y:S01]  /*1570*/  ISETP.NE.AND P2, PT, R16, RZ, PT ;  /* 0x000000ff1000720c */ /* 0x000fe20003f45270 */
[----:B--2---:R-:W-:-:S04]  /*1580*/  FADD R7, R7, -R4 ;  /* 0x8000000407077221 */ /* 0x004fc80000000000 */
[----:B------:R-:W-:-:S04]  /*1590*/  FFMA.SAT R0, R7, R0, 0.5 ;  /* 0x3f00000007007423 */ /* 0x000fc80000002000 */
[----:B------:R-:W-:Y:S01]  /*15a0*/  FFMA.RM R0, R0, R9, 12582913 ;  /* 0x4b40000100007423 */ /* 0x000fe20000004009 */
[----:B0-----:R-:W-:-:S03]  /*15b0*/  FFMA R9, R8, -R3, 1 ;  /* 0x3f80000008097423 */ /* 0x001fc60000000803 */
[C---:B------:R-:W-:Y:S01]  /*15c0*/  FADD R2, R0.reuse, -12583039 ;  /* 0xcb40007f00027421 */ /* 0x040fe20000000000 */
[----:B------:R-:W-:Y:S01]  /*15d0*/  SHF.L.U32 R0, R0, 0x17, RZ ;  /* 0x0000001700007819 */ /* 0x000fe200000006ff */
[----:B------:R-:W-:Y:S02]  /*15e0*/  FFMA R9, R8, R9, R8 ;  /* 0x0000000908097223 */ /* 0x000fe40000000008 */
[----:B------:R-:W-:-:S04]  /*15f0*/  FFMA R2, R7, 1.4426950216293334961, -R2 ;  /* 0x3fb8aa3b07027823 */ /* 0x000fc80000000802 */
[----:B------:R-:W-:-:S04]  /*1600*/  FFMA R2, R7, 1.925963033500011079e-08, R2 ;  /* 0x32a5706007027823 */ /* 0x000fc80000000002 */
[----:B------:R-:W0:Y:S02]  /*1610*/  MUFU.EX2 R7, R2 ;  /* 0x0000000200077308 */ /* 0x000e240000000800 */
[----:B0-----:R-:W-:-:S06]  /*1620*/  FMUL R0, R0, R7 ;  /* 0x0000000700007220 */ /* 0x001fcc0000400000 */
[----:B------:R-:W0:Y:S01]  /*1630*/  FCHK P0, R0, R3 ;  /* 0x0000000300007302 */ /* 0x000e220000000000 */
[----:B------:R-:W-:-:S04]  /*1640*/  FFMA R8, R0, R9, RZ ;  /* 0x0000000900087223 */ /* 0x000fc800000000ff */
[----:B------:R-:W-:-:S04]  /*1650*/  FFMA R2, R8, -R3, R0 ;  /* 0x8000000308027223 */ /* 0x000fc80000000000 */
[----:B------:R-:W-:Y:S01]  /*1660*/  FFMA R9, R9, R2, R8 ;  /* 0x0000000209097223 */ /* 0x000fe20000000008 */
[----:B0-----:R-:W-:Y:S06]  /*1670*/  @!P0 BRA `(.L_x_129) ;  /* 0x00000000000c8947 */ /* 0x001fec0003800000 */
[----:B------:R-:W-:-:S07]  /*1680*/  MOV R2, 0x16a0 ;  /* 0x000016a000027802 */ /* 0x000fce0000000f00 */
[----:B------:R-:W-:Y:S05]  /*1690*/  CALL.REL.NOINC `($__internal_3_$__cuda_sm3x_div_rn_noftz_f32_slowpath) ;  /* 0x0000001800447944 */ /* 0x000fea0003c00000 */
[----:B------:R-:W-:-:S07]  /*16a0*/  MOV R9, R7 ;  /* 0x0000000700097202 */ /* 0x000fce0000000f00 */
.L_x_129:
[----:B------:R-:W-:Y:S05]  /*16b0*/  BSYNC.RECONVERGENT B2 ;  /* 0x0000000000027941 */ /* 0x000fea0003800200 */
.L_x_128:
[----:B------:R0:W-:Y:S04]  /*16c0*/  STG.E desc[UR12][R10.64+-0x10], R9 ;  /* 0xfffff0090a007986 */ /* 0x0001e8000c10190c */
[----:B------:R-:W2:Y:S01]  /*16d0*/  LDG.E R7, desc[UR12][R14.64+-0xc] ;  /* 0xfffff40c0e077981 */ /* 0x000ea2000c1e1900 */
[----:B------:R-:W-:Y:S01]  /*16e0*/  HFMA2 R0, -RZ, RZ, 0.96630859375, -0.0022525787353515625 ;  /* 0x3bbb989dff007431 */ /* 0x000fe200000001ff */
[----:B------:R-:W-:Y:S01]  /*16f0*/  MOV R13, 0x437c0000 ;  /* 0x437c0000000d7802 */ /* 0x000fe20000000f00 */
[----:B------:R-:W0:Y:S01]  /*1700*/  MUFU.RCP R8, R3 ;  /* 0x0000000300087308 */ /* 0x000e220000001000 */
[----:B------:R-:W-:Y:S01]  /*1710*/  BSSY.RECONVERGENT B2, `(.L_x_130) ;  /* 0x0000014000027945 */ /* 0x000fe20003800200 */
[----:B0-----:R-:W-:Y:S01]  /*1720*/  FFMA R9, R8, -R3, 1 ;  /* 0x3f80000008097423 */ /* 0x001fe20000000803 */
[----:B--2---:R-:W-:-:S04]  /*1730*/  FADD R7, R7, -R4 ;  /* 0x8000000407077221 */ /* 0x004fc80000000000 */
        /* <DEDUP_REMOVED lines=8> */
[----:B------:R-:W-:-:S05]  /*17c0*/  FFMA R0, R8, R9, R8 ;  /* 0x0000000908007223 */ /* 0x000fca0000000008 */
[----:B------:R-:W0:Y:S01]  /*17d0*/  FCHK P0, R12, R3 ;  /* 0x000000030c007302 */ /* 0x000e220000000000 */
[----:B------:R-:W-:-:S04]  /*17e0*/  FFMA R7, R0, R12, RZ ;  /* 0x0000000c00077223 */ /* 0x000fc800000000ff */
[----:B------:R-:W-:-:S04]  /*17f0*/  FFMA R8, R7, -R3, R12 ;  /* 0x8000000307087223 */ /* 0x000fc8000000000c */
[----:B------:R-:W-:Y:S01]  /*1800*/  FFMA R7, R0, R8, R7 ;  /* 0x0000000800077223 */ /* 0x000fe20000000007 */
[----:B0-----:R-:W-:Y:S06]  /*1810*/  @!P0 BRA `(.L_x_131) ;  /* 0x00000000000c8947 */ /* 0x001fec0003800000 */
[----:B------:R-:W-:Y:S02]  /*1820*/  MOV R0, R12 ;  /* 0x0000000c00007202 */ /* 0x000fe40000000f00 */
[----:B------:R-:W-:-:S07]  /*1830*/  MOV R2, 0x1850 ;  /* 0x0000185000027802 */ /* 0x000fce0000000f00 */
[----:B------:R-:W-:Y:S05]  /*1840*/  CALL.REL.NOINC `($__internal_3_$__cuda_sm3x_div_rn_noftz_f32_slowpath) ;  /* 0x0000001400d87944 */ /* 0x000fea0003c00000 */
.L_x_131:
[----:B------:R-:W-:Y:S05]  /*1850*/  BSYNC.RECONVERGENT B2 ;  /* 0x0000000000027941 */ /* 0x000fea0003800200 */
.L_x_130:
[----:B------:R0:W-:Y:S04]  /*1860*/  STG.E desc[UR12][R10.64+-0xc], R7 ;  /* 0xfffff4070a007986 */ /* 0x0001e8000c10190c */
[----:B------:R-:W2:Y:S01]  /*1870*/  LDG.E R9, desc[UR12][R14.64+-0x8] ;  /* 0xfffff80c0e097981 */ /* 0x000ea2000c1e1900 */
[----:B------:R-:W-:Y:S01]  /*1880*/  HFMA2 R0, -RZ, RZ, 0.96630859375, -0.0022525787353515625 ;  /* 0x3bbb989dff007431 */ /* 0x000fe200000001ff */
[----:B------:R-:W-:Y:S01]  /*1890*/  MOV R13, 0x437c0000 ;  /* 0x437c0000000d7802 */ /* 0x000fe20000000f00 */
[----:B------:R-:W1:Y:S01]  /*18a0*/  MUFU.RCP R8, R3 ;  /* 0x0000000300087308 */ /* 0x000e620000001000 */
[----:B------:R-:W-:Y:S01]  /*18b0*/  BSSY.RECONVERGENT B2, `(.L_x_132) ;  /* 0x0000014000027945 */ /* 0x000fe20003800200 */
[----:B--2---:R-:W-:-:S04]  /*18c0*/  FADD R9, R9, -R4 ;  /* 0x8000000409097221 */ /* 0x004fc80000000000 */
[----:B------:R-:W-:-:S04]  /*18d0*/  FFMA.SAT R0, R9, R0, 0.5 ;  /* 0x3f00000009007423 */ /* 0x000fc80000002000 */
[----:B------:R-:W-:-:S04]  /*18e0*/  FFMA.RM R0, R0, R13, 12582913 ;  /* 0x4b40000100007423 */ /* 0x000fc8000000400d */
[C---:B------:R-:W-:Y:S01]  /*18f0*/  FADD R2, R0.reuse, -12583039 ;  /* 0xcb40007f00027421 */ /* 0x040fe20000000000 */
[----:B------:R-:W-:-:S03]  /*1900*/  SHF.L.U32 R0, R0, 0x17, RZ ;  /* 0x0000001700007819 */ /* 0x000fc600000006ff */
[----:B------:R-:W-:-:S04]  /*1910*/  FFMA R2, R9, 1.4426950216293334961, -R2 ;  /* 0x3fb8aa3b09027823 */ /* 0x000fc80000000802 */
[----:B------:R-:W-:Y:S01]  /*1920*/  FFMA R2, R9, 1.925963033500011079e-08, R2 ;  /* 0x32a5706009027823 */ /* 0x000fe20000000002 */
[----:B-1----:R-:W-:-:S03]  /*1930*/  FFMA R9, R8, -R3, 1 ;  /* 0x3f80000008097423 */ /* 0x002fc60000000803 */
[----:B0-----:R-:W0:Y:S02]  /*1940*/  MUFU.EX2 R7, R2 ;  /* 0x0000000200077308 */ /* 0x001e240000000800 */
        /* <DEDUP_REMOVED lines=10> */
.L_x_133:
[----:B------:R-:W-:Y:S05]  /*19f0*/  BSYNC.RECONVERGENT B2 ;  /* 0x0000000000027941 */ /* 0x000fea0003800200 */
.L_x_132:
        /* <DEDUP_REMOVED lines=25> */
.L_x_135:
[----:B------:R-:W-:Y:S05]  /*1b90*/  BSYNC.RECONVERGENT B2 ;  /* 0x0000000000027941 */ /* 0x000fea0003800200 */
.L_x_134:
        /* <DEDUP_REMOVED lines=25> */
.L_x_137:
[----:B------:R-:W-:Y:S05]  /*1d30*/  BSYNC.RECONVERGENT B2 ;  /* 0x0000000000027941 */ /* 0x000fea0003800200 */
.L_x_136:
        /* <DEDUP_REMOVED lines=25> */
.L_x_139:
[----:B------:R-:W-:Y:S05]  /*1ed0*/  BSYNC.RECONVERGENT B2 ;  /* 0x0000000000027941 */ /* 0x000fea0003800200 */
.L_x_138:
        /* <DEDUP_REMOVED lines=25> */
.L_x_141:
[----:B------:R-:W-:Y:S05]  /*2070*/  BSYNC.RECONVERGENT B2 ;  /* 0x0000000000027941 */ /* 0x000fea0003800200 */
.L_x_140:
        /* <DEDUP_REMOVED lines=25> */
.L_x_143:
[----:B------:R-:W-:Y:S05]  /*2210*/  BSYNC.RECONVERGENT B2 ;  /* 0x0000000000027941 */ /* 0x000fea0003800200 */
.L_x_142:
[----:B------:R0:W-:Y:S01]  /*2220*/  STG.E desc[UR12][R10.64+0xc], R7 ;  /* 0x00000c070a007986 */ /* 0x0001e2000c10190c */
[----:B------:R-:W-:Y:S01]  /*2230*/  IADD3 R18, PT, PT, R18, 0x8, RZ ;  /* 0x0000000812127810 */ /* 0x000fe20007ffe0ff */
[----:B------:R-:W-:Y:S06]  /*2240*/  @P2 BRA `(.L_x_144) ;  /* 0xfffffff000982947 */ /* 0x000fec000383ffff */
.L_x_127:
[----:B------:R-:W-:-:S13]  /*2250*/  ISETP.NE.AND P0, PT, R19, RZ, PT ;  /* 0x000000ff1300720c */ /* 0x000fda0003f05270 */
[----:B------:R-:W-:Y:S05]  /*2260*/  @!P0 EXIT ;  /* 0x000000000000894d */ /* 0x000fea0003800000 */
[----:B------:R-:W1:Y:S01]  /*2270*/  LDCU UR4, c[0x0][0x394] ;  /* 0x00007280ff0477ac */ /* 0x000e620008000800 */
[----:B------:R-:W-:Y:S01]  /*2280*/  ISETP.GE.U32.AND P0, PT, R19, 0x4, PT ;  /* 0x000000041300780c */ /* 0x000fe20003f06070 */
[----:B-1----:R-:W-:-:S12]  /*2290*/  ULOP3.LUT UR4, UR4, 0x3, URZ, 0xc0, !UPT ;  /* 0x0000000304047892 */ /* 0x002fd8000f8ec0ff */
[----:B------:R-:W-:Y:S05]  /*22a0*/  @!P0 BRA `(.L_x_145) ;  /* 0x0000000400b88947 */ /* 0x000fea0003800000 */
[----:B------:R-:W1:Y:S01]  /*22b0*/  LDC.64 R14, c[0x0][0x380] ;  /* 0x0000e000ff0e7b82 */ /* 0x000e620000000a00 */
[----:B0-----:R-:W-:-:S05]  /*22c0*/  IADD3 R10, PT, PT, R5, R6, RZ ;  /* 0x00000006050a7210 */ /* 0x001fca0007ffe0ff */
[----:B-1----:R-:W-:-:S05]  /*22d0*/  IMAD.WIDE R14, R10, 0x4, R14 ;  /* 0x000000040a0e7825 */ /* 0x002fca00078e020e */
[----:B------:R-:W2:Y:S01]  /*22e0*/  LDG.E R7, desc[UR12][R14.64] ;  /* 0x0000000c0e077981 */ /* 0x000ea2000c1e1900 */
[----:B------:R-:W-:Y:S01]  /*22f0*/  HFMA2 R0, -RZ, RZ, 0.96630859375, -0.0022525787353515625 ;  /* 0x3bbb989dff007431 */ /* 0x000fe200000001ff */
[----:B------:R-:W-:Y:S01]  /*2300*/  MOV R9, 0x437c0000 ;  /* 0x437c000000097802 */ /* 0x000fe20000000f00 */
[----:B------:R-:W0:Y:S01]  /*2310*/  MUFU.RCP R8, R3 ;  /* 0x0000000300087308 */ /* 0x000e220000001000 */
[----:B------:R-:W-:Y:S01]  /*2320*/  BSSY.RECONVERGENT B2, `(.L_x_146) ;  /* 0x0000014000027945 */ /* 0x000fe20003800200 */
[----:B--2---:R-:W-:-:S04]  /*2330*/  FADD R7, R7, -R4 ;  /* 0x8000000407077221 */ /* 0x004fc80000000000 */
[----:B------:R-:W-:-:S04]  /*2340*/  FFMA.SAT R0, R7, R0, 0.5 ;  /* 0x3f00000007007423 */ /* 0x000fc80000002000 */
[----:B------:R-:W-:Y:S01]  /*2350*/  FFMA.RM R0, R0, R9, 12582913 ;  /* 0x4b40000100007423 */ /* 0x000fe20000004009 */
[----:B0-----:R-:W-:-:S03]  /*2360*/  FFMA R9, R8, -R3, 1 ;  /* 0x3f80000008097423 */ /* 0x001fc60000000803 */
        /* <DEDUP_REMOVED lines=15> */
.L_x_147:
[----:B------:R-:W-:Y:S05]  /*2460*/  BSYNC.RECONVERGENT B2 ;  /* 0x0000000000027941 */ /* 0x000fea0003800200 */
.L_x_146:
[----:B------:R-:W0:Y:S02]  /*2470*/  LDC.64 R8, c[0x0][0x388] ;  /* 0x0000e200ff087b82 */ /* 0x000e240000000a00 */
[----:B0-----:R-:W-:-:S05]  /*2480*/  IMAD.WIDE R10, R10, 0x4, R8 ;  /* 0x000000040a0a7825 */ /* 0x001fca00078e0208 */
        /* <DEDUP_REMOVED lines=25> */
.L_x_149:
[----:B------:R-:W-:Y:S05]  /*2620*/  BSYNC.RECONVERGENT B2 ;  /* 0x0000000000027941 */ /* 0x000fea0003800200 */
.L_x_148:
        /* <DEDUP_REMOVED lines=25> */
.L_x_151:
[----:B------:R-:W-:Y:S05]  /*27c0*/  BSYNC.RECONVERGENT B2 ;  /* 0x0000000000027941 */ /* 0x000fea0003800200 */
.L_x_150:
        /* <DEDUP_REMOVED lines=25> */
.L_x_153:
[----:B------:R-:W-:Y:S05]  /*2960*/  BSYNC.RECONVERGENT B2 ;  /* 0x0000000000027941 */ /* 0x000fea0003800200 */
.L_x_152:
[----:B------:R1:W-:Y:S01]  /*2970*/  STG.E desc[UR12][R10.64+0xc], R7 ;  /* 0x00000c070a007986 */ /* 0x0003e2000c10190c */
[----:B------:R-:W-:-:S07]  /*2980*/  IADD3 R6, PT, PT, R6, 0x4, RZ ;  /* 0x0000000406067810 */ /* 0x000fce0007ffe0ff */
.L_x_145:
[----:B------:R-:W-:-:S13]  /*2990*/  ISETP.NE.AND P0, PT, RZ, UR4, PT ;  /* 0x00000004ff007c0c */ /* 0x000fda000bf05270 */
[----:B------:R-:W-:Y:S05]  /*29a0*/  @!P0 EXIT ;  /* 0x000000000000894d */ /* 0x000fea0003800000 */
[----:B------:R-:W-:-:S09]  /*29b0*/  UISETP.NE.AND UP0, UPT, UR4, 0x1, UPT ;  /* 0x000000010400788c */ /* 0x000fd2000bf05270 */
[----:B------:R-:W-:Y:S05]  /*29c0*/  BRA.U !UP0, `(.L_x_154) ;  /* 0x0000000108e87547 */ /* 0x000fea000b800000 */
[----:B------:R-:W2:Y:S01]  /*29d0*/  LDC.64 R14, c[0x0][0x380] ;  /* 0x0000e000ff0e7b82 */ /* 0x000ea20000000a00 */
[----:B01----:R-:W-:-:S05]  /*29e0*/  IADD3 R10, PT, PT, R5, R6, RZ ;  /* 0x00000006050a7210 */ /* 0x003fca0007ffe0ff */
[----:B--2---:R-:W-:-:S05]  /*29f0*/  IMAD.WIDE R14, R10, 0x4, R14 ;  /* 0x000000040a0e7825 */ /* 0x004fca00078e020e */
        /* <DEDUP_REMOVED lines=24> */
.L_x_156:
[----:B------:R-:W-:Y:S05]  /*2b80*/  BSYNC.RECONVERGENT B2 ;  /* 0x0000000000027941 */ /* 0x000fea0003800200 */
.L_x_155:
[----:B------:R-:W0:Y:S02]  /*2b90*/  LDC.64 R8, c[0x0][0x388] ;  /* 0x0000e200ff087b82 */ /* 0x000e240000000a00 */
[----:B0-----:R-:W-:-:S05]  /*2ba0*/  IMAD.WIDE R10, R10, 0x4, R8 ;  /* 0x000000040a0a7825 */ /* 0x001fca00078e0208 */
        /* <DEDUP_REMOVED lines=25> */
.L_x_158:
[----:B------:R-:W-:Y:S05]  /*2d40*/  BSYNC.RECONVERGENT B2 ;  /* 0x0000000000027941 */ /* 0x000fea0003800200 */
.L_x_157:
[----:B------:R2:W-:Y:S01]  /*2d50*/  STG.E desc[UR12][R10.64+0x4], R7 ;  /* 0x000004070a007986 */ /* 0x0005e2000c10190c */
[----:B------:R-:W-:-:S07]  /*2d60*/  IADD3 R6, PT, PT, R6, 0x2, RZ ;  /* 0x0000000206067810 */ /* 0x000fce0007ffe0ff */
.L_x_154:
[----:B------:R-:W3:Y:S02]  /*2d70*/  LDC R0, c[0x0][0x394] ;  /* 0x0000e500ff007b82 */ /* 0x000ee40000000800 */
[----:B---3--:R-:W-:-:S04]  /*2d80*/  LOP3.LUT R0, R0, 0x1, RZ, 0xc0, !PT ;  /* 0x0000000100007812 */ /* 0x008fc800078ec0ff */
[----:B------:R-:W-:-:S13]  /*2d90*/  ISETP.NE.U32.AND P0, PT, R0, 0x1, PT ;  /* 0x000000010000780c */ /* 0x000fda0003f05070 */
[----:B------:R-:W-:Y:S05]  /*2da0*/  @P0 EXIT ;  /* 0x000000000000094d */ /* 0x000fea0003800000 */
[----:B------:R-:W0:Y:S01]  /*2db0*/  LDC.64 R8, c[0x0][0x380] ;  /* 0x0000e000ff087b82 */ /* 0x000e220000000a00 */
[----:B------:R-:W-:-:S05]  /*2dc0*/  IADD3 R5, PT, PT, R5, R6, RZ ;  /* 0x0000000605057210 */ /* 0x000fca0007ffe0ff */
[----:B012---:R-:W-:-:S06]  /*2dd0*/  IMAD.WIDE R6, R5, 0x4, R8 ;  /* 0x0000000405067825 */ /* 0x007fcc00078e0208 */
[----:B------:R-:W2:Y:S01]  /*2de0*/  LDG.E R7, desc[UR12][R6.64] ;  /* 0x0000000c06077981 */ /* 0x000ea2000c1e1900 */
[----:B------:R-:W-:Y:S01]  /*2df0*/  HFMA2 R9, -RZ, RZ, 0.96630859375, -0.0022525787353515625 ;  /* 0x3bbb989dff097431 */ /* 0x000fe200000001ff */
[----:B------:R-:W-:Y:S01]  /*2e00*/  MOV R11, 0x437c0000 ;  /* 0x437c0000000b7802 */ /* 0x000fe20000000f00 */
[----:B------:R-:W0:Y:S01]  /*2e10*/  MUFU.RCP R2, R3 ;  /* 0x0000000300027308 */ /* 0x000e220000001000 */
[----:B------:R-:W-:Y:S01]  /*2e20*/  BSSY.RECONVERGENT B2, `(.L_x_159) ;  /* 0x0000014000027945 */ /* 0x000fe20003800200 */
[----:B--2---:R-:W-:Y:S01]  /*2e30*/  FADD R4, R7, -R4 ;  /* 0x8000000407047221 */ /* 0x004fe20000000000 */
[----:B0-----:R-:W-:-:S03]  /*2e40*/  FFMA R7, R2, -R3, 1 ;  /* 0x3f80000002077423 */ /* 0x001fc60000000803 */
[----:B------:R-:W-:-:S04]  /*2e50*/  FFMA.SAT R0, R4, R9, 0.5 ;  /* 0x3f00000004007423 */ /* 0x000fc80000002009 */
[----:B------:R-:W-:-:S04]  /*2e60*/  FFMA.RM R0, R0, R11, 12582913 ;  /* 0x4b40000100007423 */ /* 0x000fc8000000400b */
[C---:B------:R-:W-:Y:S01]  /*2e70*/  FADD R9, R0.reuse, -12583039 ;  /* 0xcb40007f00097421 */ /* 0x040fe20000000000 */
[----:B------:R-:W-:-:S03]  /*2e80*/  SHF.L.U32 R0, R0, 0x17, RZ ;  /* 0x0000001700007819 */ /* 0x000fc600000006ff */
[----:B------:R-:W-:-:S04]  /*2e90*/  FFMA R9, R4, 1.4426950216293334961, -R9 ;  /* 0x3fb8aa3b04097823 */ /* 0x000fc80000000809 */
[----:B------:R-:W-:-:S06]  /*2ea0*/  FFMA R9, R4, 1.925963033500011079e-08, R9 ;  /* 0x32a5706004097823 */ /* 0x000fcc0000000009 */
        /* <DEDUP_REMOVED lines=11> */
.L_x_160:
[----:B------:R-:W-:Y:S05]  /*2f60*/  BSYNC.RECONVERGENT B2 ;  /* 0x0000000000027941 */ /* 0x000fea0003800200 */
.L_x_159:
[----:B------:R-:W0:Y:S02]  /*2f70*/  LDC.64 R2, c[0x0][0x388] ;  /* 0x0000e200ff027b82 */ /* 0x000e240000000a00 */
[----:B0-----:R-:W-:-:S05]  /*2f80*/  IMAD.WIDE R2, R5, 0x4, R2 ;  /* 0x0000000405027825 */ /* 0x001fca00078e0202 */
[----:B------:R-:W-:Y:S01]  /*2f90*/  STG.E desc[UR12][R2.64], R7 ;  /* 0x0000000702007986 */ /* 0x000fe2000c10190c */
[----:B------:R-:W-:Y:S05]  /*2fa0*/  EXIT ;  /* 0x000000000000794d */ /* 0x000fea0003800000 */
        .weak           $__internal_3_$__cuda_sm3x_div_rn_noftz_f32_slowpath
        .type           $__internal_3_$__cuda_sm3x_div_rn_noftz_f32_slowpath,@function
        .size           $__internal_3_$__cuda_sm3x_div_rn_noftz_f32_slowpath,(.L_x_233 - $__internal_3_$__cuda_sm3x_div_rn_noftz_f32_slowpath)
$__internal_3_$__cuda_sm3x_div_rn_noftz_f32_slowpath:
        /* <DEDUP_REMOVED lines=35> */
.L_x_162:
[----:B------:R-:W-:Y:S01]  /*31e0*/  LEA R12, R7, 0xc0800000, 0x17 ;  /* 0xc0800000070c7811 */ /* 0x000fe200078eb8ff */
[----:B------:R-:W-:Y:S01]  /*31f0*/  BSSY.RECONVERGENT B1, `(.L_x_167) ;  /* 0x0000036000017945 */ /* 0x000fe20003800200 */
[----:B------:R-:W-:Y:S02]  /*3200*/  IADD3 R9, PT, PT, R9, -0x7f, RZ ;  /* 0xffffff8109097810 */ /* 0x000fe40007ffe0ff */
[----:B------:R-:W-:-:S03]  /*3210*/  IADD3 R21, PT, PT, -R12, R17, RZ ;  /* 0x000000110c157210 */ /* 0x000fc60007ffe1ff */
[----:B------:R-:W-:Y:S01]  /*3220*/  IMAD R0, R9, -0x800000, R0 ;  /* 0xff80000009007824 */ /* 0x000fe200078e0200 */
[----:B------:R-:W0:Y:S01]  /*3230*/  MUFU.RCP R12, R21 ;  /* 0x00000015000c7308 */ /* 0x000e220000001000 */
[----:B------:R-:W-:Y:S01]  /*3240*/  FADD.FTZ R13, -R21, -RZ ;  /* 0x800000ff150d7221 */ /* 0x000fe20000010100 */
[----:B------:R-:W-:-:S04]  /*3250*/  IADD3 R9, PT, PT, R9, 0x7f, -R7 ;  /* 0x0000007f09097810 */ /* 0x000fc80007ffe807 */
[----:B------:R-:W-:Y:S01]  /*3260*/  IADD3 R9, PT, PT, R9, R8, RZ ;  /* 0x0000000809097210 */ /* 0x000fe20007ffe0ff */
        /* <DEDUP_REMOVED lines=21> */
[CCC-:B------:R-:W-:Y:S01]  /*33c0*/  FFMA.RP R9, R17.reuse, R13.reuse, R20.reuse ;  /* 0x0000000d11097223 */ /* 0x1c0fe20000008014 */
[----:B------:R-:W-:Y:S01]  /*33d0*/  FFMA.RM R20, R17, R13, R20 ;  /* 0x0000000d11147223 */ /* 0x000fe20000004014 */
[C---:B------:R-:W-:Y:S02]  /*33e0*/  IADD3 R12, PT, PT, R7.reuse, 0x20, RZ ;  /* 0x00000020070c7810 */ /* 0x040fe40007ffe0ff */
[----:B------:R-:W-:Y:S02]  /*33f0*/  LOP3.LUT R8, R8, 0x7fffff, RZ, 0xc0, !PT ;  /* 0x007fffff08087812 */ /* 0x000fe400078ec0ff */
[C---:B------:R-:W-:Y:S02]  /*3400*/  ISETP.NE.AND P3, PT, R7.reuse, RZ, PT ;  /* 0x000000ff0700720c */ /* 0x040fe40003f65270 */
[----:B------:R-:W-:Y:S02]  /*3410*/  LOP3.LUT R13, R8, 0x800000, RZ, 0xfc, !PT ;  /* 0x00800000080d7812 */ /* 0x000fe400078efcff */
[----:B------:R-:W-:-:S02]  /*3420*/  ISETP.NE.AND P1, PT, R7, RZ, PT ;  /* 0x000000ff0700720c */ /* 0x000fc40003f25270 */
        /* <DEDUP_REMOVED lines=14> */
.L_x_169:
[----:B------:R-:W-:-:S04]  /*3510*/  LOP3.LUT R0, R0, 0x80000000, RZ, 0xc0, !PT ;  /* 0x8000000000007812 */ /* 0x000fc800078ec0ff */
[----:B------:R-:W-:Y:S01]  /*3520*/  LOP3.LUT R0, R0, 0x7f800000, RZ, 0xfc, !PT ;  /* 0x7f80000000007812 */ /* 0x000fe200078efcff */
[----:B------:R-:W-:Y:S06]  /*3530*/  BRA `(.L_x_170) ;  /* 0x0000000000047947 */ /* 0x000fec0003800000 */
.L_x_168:
[----:B------:R-:W-:-:S07]  /*3540*/  LEA R0, R9, R0, 0x17 ;  /* 0x0000000009007211 */ /* 0x000fce00078eb8ff */
.L_x_170:
[----:B------:R-:W-:Y:S05]  /*3550*/  BSYNC.RECONVERGENT B1 ;  /* 0x0000000000017941 */ /* 0x000fea0003800200 */
.L_x_167:
[----:B------:R-:W-:Y:S05]  /*3560*/  BRA `(.L_x_171) ;  /* 0x0000000000207947 */ /* 0x000fea0003800000 */
.L_x_166:
[----:B------:R-:W-:-:S04]  /*3570*/  LOP3.LUT R0, R17, 0x80000000, R0, 0x48, !PT ;  /* 0x8000000011007812 */ /* 0x000fc800078e4800 */
[----:B------:R-:W-:Y:S01]  /*3580*/  LOP3.LUT R0, R0, 0x7f800000, RZ, 0xfc, !PT ;  /* 0x7f80000000007812 */ /* 0x000fe200078efcff */
[----:B------:R-:W-:Y:S06]  /*3590*/  BRA `(.L_x_171) ;  /* 0x0000000000147947 */ /* 0x000fec0003800000 */
.L_x_165:
[----:B------:R-:W-:Y:S01]  /*35a0*/  LOP3.LUT R0, R17, 0x80000000, R0, 0x48, !PT ;  /* 0x8000000011007812 */ /* 0x000fe200078e4800 */
[----:B------:R-:W-:Y:S06]  /*35b0*/  BRA `(.L_x_171) ;  /* 0x00000000000c7947 */ /* 0x000fec0003800000 */
.L_x_164:
[----:B------:R-:W0:Y:S01]  /*35c0*/  MUFU.RSQ R0, -QNAN ;  /* 0xffc0000000007908 */ /* 0x000e220000001400 */
[----:B------:R-:W-:Y:S05]  /*35d0*/  BRA `(.L_x_171) ;  /* 0x0000000000047947 */ /* 0x000fea0003800000 */
.L_x_163:
[----:B------:R-:W-:-:S07]  /*35e0*/  FADD.FTZ R0, R0, R3 ;  /* 0x0000000300007221 */ /* 0x000fce0000010000 */
.L_x_171:
[----:B------:R-:W-:Y:S05]  /*35f0*/  BSYNC.RECONVERGENT B0 ;  /* 0x0000000000007941 */ /* 0x000fea0003800200 */
.L_x_161:
[----:B------:R-:W-:Y:S01]  /*3600*/  HFMA2 R9, -RZ, RZ, 0, 0 ;  /* 0x00000000ff097431 */ /* 0x000fe200000001ff */
[----:B------:R-:W-:Y:S02]  /*3610*/  MOV R8, R2 ;  /* 0x0000000200087202 */ /* 0x000fe40000000f00 */
[----:B0-----:R-:W-:Y:S02]  /*3620*/  MOV R7, R0 ;  /* 0x0000000000077202 */ /* 0x001fe40000000f00 */
[----:B------:R-:W-:Y:S05]  /*3630*/  RET.REL.NODEC R8 `(_Z6gpu_v2PKfPfii) ;  /* 0xffffffc808707950 */ /* 0x000fea0003c3ffff */
.L_x_172:
        /* <DEDUP_REMOVED lines=12> */
.L_x_233:


//--------------------- .text._Z6gpu_v1PKfPfii    --------------------------
	.section	.text._Z6gpu_v1PKfPfii,"ax",@progbits
	.align	128
        .global         _Z6gpu_v1PKfPfii
        .type           _Z6gpu_v1PKfPfii,@function
        .size           _Z6gpu_v1PKfPfii,(.L_x_234 - _Z6gpu_v1PKfPfii)
        .other          _Z6gpu_v1PKfPfii,@"STO_CUDA_ENTRY STV_DEFAULT"
_Z6gpu_v1PKfPfii:
.text._Z6gpu_v1PKfPfii:
[----:B------:R-:W-:Y:S01]  /*0000*/  LDC R1, c[0x0][0x37c] ;  /* 0x0000df00ff017b82 */ /* 0x000fe20000000800 */
[----:B------:R-:W0:Y:S01]  /*0010*/  S2R R0, SR_TID.X ;  /* 0x0000000000007919 */ /* 0x000e220000002100 */
[----:B------:R-:W1:Y:S06]  /*0020*/  LDCU UR5, c[0x0][0x394] ;  /* 0x00007280ff0577ac */ /* 0x000e6c0008000800 */
[----:B------:R-:W0:Y:S01]  /*0030*/  S2UR UR4, SR_CTAID.X ;  /* 0x00000000000479c3 */ /* 0x000e220000002500 */
[----:B------:R-:W-:Y:S01]  /*0040*/  HFMA2 R4, -RZ, RZ, -1.875, 0 ;  /* 0xbf800000ff047431 */ /* 0x000fe200000001ff */
[----:B------:R-:W2:Y:S06]  /*0050*/  LDCU.64 UR10, c[0x0][0x358] ;  /* 0x00006b00ff0a77ac */ /* 0x000eac0008000a00 */
        /* <DEDUP_REMOVED lines=8> */
[----:B------:R-:W-:-:S03]  /*00e0*/  UMOV UR4, URZ ;  /* 0x000000ff00047c82 */ /* 0x000fc60008000000 */
[----:B------:R-:W-:-:S03]  /*00f0*/  UISETP.NE.AND UP0, UPT, UR8, URZ, UPT ;  /* 0x000000ff0800728c */ /* 0x000fc6000bf05270 */
[----:B------:R-:W-:Y:S08]  /*0100*/  BRA.U !UP1, `(.L_x_174) ;  /* 0x0000000109f87547 */ /* 0x000ff0000b800000 */
[----:B------:R-:W0:Y:S01]  /*0110*/  LDCU.64 UR6, c[0x0][0x380] ;  /* 0x00007000ff0677ac */ /* 0x000e220008000a00 */
[----:B------:R-:W-:Y:S02]  /*0120*/  MOV R4, 0xbf800000 ;  /* 0xbf80000000047802 */ /* 0x000fe40000000f00 */
[----:B------:R-:W-:Y:S01]  /*0130*/  MOV R0, R5 ;  /* 0x0000000500007202 */ /* 0x000fe20000000f00 */
[----:B------:R-:W-:-:S04]  /*0140*/  ULOP3.LUT UR4, UR5, 0x7ffffff0, URZ, 0xc0, !UPT ;  /* 0x7ffffff005047892 */ /* 0x000fc8000f8ec0ff */
[----:B------:R-:W-:Y:S02]  /*0150*/  UIADD3 UR9, UPT, UPT, -UR4, URZ, URZ ;  /* 0x000000ff04097290 */ /* 0x000fe4000fffe1ff */
[----:B0-----:R-:W-:-:S04]  /*0160*/  UIADD3 UR5, UP1, UPT, UR6, 0x20, URZ ;  /* 0x0000002006057890 */ /* 0x001fc8000ff3e0ff */
[----:B------:R-:W-:-:S12]  /*0170*/  UIADD3.X UR6, UPT, UPT, URZ, UR7, URZ, UP1, !UPT ;  /* 0x00000007ff067290 */ /* 0x000fd80008ffe4ff */
.L_x_175:
[----:B------:R-:W-:Y:S02]  /*0180*/  MOV R2, UR5 ;  /* 0x0000000500027c02 */ /* 0x000fe40008000f00 */
[----:B------:R-:W-:-:S03]  /*0190*/  MOV R3, UR6 ;  /* 0x0000000600037c02 */ /* 0x000fc60008000f00 */
[----:B------:R-:W-:-:S05]  /*01a0*/  IMAD.WIDE R2, R0, 0x4, R2 ;  /* 0x0000000400027825 */ /* 0x000fca00078e0202 */
[----:B------:R-:W2:Y:S04]  /*01b0*/  LDG.E R13, desc[UR10][R2.64+-0x20] ;  /* 0xffffe00a020d7981 */ /* 0x000ea8000c1e1900 */
[----:B------:R-:W3:Y:S04]  /*01c0*/  LDG.E R15, desc[UR10][R2.64+-0x1c] ;  /* 0xffffe40a020f7981 */ /* 0x000ee8000c1e1900 */
[----:B------:R-:W4:Y:S04]  /*01d0*/  LDG.E R17, desc[UR10][R2.64+-0x18] ;  /* 0xffffe80a02117981 */ /* 0x000f28000c1e1900 */
[----:B------:R-:W5:Y:S04]  /*01e0*/  LDG.E R19, desc[UR10][R2.64+-0x14] ;  /* 0xffffec0a02137981 */ /* 0x000f68000c1e1900 */
        /* <DEDUP_REMOVED lines=11> */
[----:B------:R-:W5:Y:S01]  /*02a0*/  LDG.E R12, desc[UR10][R2.64+0x1c] ;  /* 0x00001c0a020c7981 */ /* 0x000f62000c1e1900 */
[----:B------:R-:W-:Y:S01]  /*02b0*/  UIADD3 UR9, UPT, UPT, UR9, 0x10, URZ ;  /* 0x0000001009097890 */ /* 0x000fe2000fffe0ff */
[----:B------:R-:W-:-:S03]  /*02c0*/  IADD3 R0, PT, PT, R0, 0x10, RZ ;  /* 0x0000001000007810 */ /* 0x000fc60007ffe0ff */
[----:B------:R-:W-:Y:S01]  /*02d0*/  UISETP.NE.AND UP1, UPT, UR9, URZ, UPT ;  /* 0x000000ff0900728c */ /* 0x000fe2000bf25270 */
[----:B--2---:R-:W-:-:S04]  /*02e0*/  FSETP.GT.AND P0, PT, R13, R4, PT ;  /* 0x000000040d00720b */ /* 0x004fc80003f04000 */
[----:B------:R-:W-:-:S04]  /*02f0*/  FSEL R4, R13, R4, P0 ;  /* 0x000000040d047208 */ /* 0x000fc80000000000 */
[----:B---3--:R-:W-:-:S04]  /*0300*/  FSETP.GT.AND P0, PT, R15, R4, PT ;  /* 0x000000040f00720b */ /* 0x008fc80003f04000 */
[----:B------:R-:W-:-:S04]  /*0310*/  FSEL R4, R15, R4, P0 ;  /* 0x000000040f047208 */ /* 0x000fc80000000000 */
[----:B----4-:R-:W-:-:S04]  /*0320*/  FSETP.GT.AND P0, PT, R17, R4, PT ;  /* 0x000000041100720b */ /* 0x010fc80003f04000 */
[----:B------:R-:W-:-:S04]  /*0330*/  FSEL R4, R17, R4, P0 ;  /* 0x0000000411047208 */ /* 0x000fc80000000000 */
[----:B-----5:R-:W-:-:S04]  /*0340*/  FSETP.GT.AND P0, PT, R19, R4, PT ;  /* 0x000000041300720b */ /* 0x020fc80003f04000 */
[----:B------:R-:W-:-:S04]  /*0350*/  FSEL R4, R19, R4, P0 ;  /* 0x0000000413047208 */ /* 0x000fc80000000000 */
[----:B------:R-:W-:-:S04]  /*0360*/  FSETP.GT.AND P0, PT, R21, R4, PT ;  /* 0x000000041500720b */ /* 0x000fc80003f04000 */
        /* <DEDUP_REMOVED lines=22> */
[----:B------:R-:W-:Y:S01]  /*04d0*/  FSEL R4, R12, R7, P0 ;  /* 0x000000070c047208 */ /* 0x000fe20000000000 */
[----:B------:R-:W-:Y:S08]  /*04e0*/  BRA.U UP1, `(.L_x_175) ;  /* 0xfffffffd01247547 */ /* 0x000ff0000b83ffff */
.L_x_174:
[----:B------:R-:W-:Y:S05]  /*04f0*/  BRA.U !UP0, `(.L_x_173) ;  /* 0x0000000508087547 */ /* 0x000fea000b800000 */
[----:B------:R-:W0:Y:S01]  /*0500*/  LDCU UR5, c[0x0][0x394] ;  /* 0x00007280ff0577ac */ /* 0x000e220008000800 */
[----:B------:R-:W-:Y:S02]  /*0510*/  UISETP.GE.U32.AND UP0, UPT, UR8, 0x8, UPT ;  /* 0x000000080800788c */ /* 0x000fe4000bf06070 */
[----:B0-----:R-:W-:-:S04]  /*0520*/  ULOP3.LUT UR6, UR5, 0x7, URZ, 0xc0, !UPT ;  /* 0x0000000705067892 */ /* 0x001fc8000f8ec0ff */
[----:B------:R-:W-:-:S03]  /*0530*/  UISETP.NE.AND UP1, UPT, UR6, URZ, UPT ;  /* 0x000000ff0600728c */ /* 0x000fc6000bf25270 */
[----:B------:R-:W-:Y:S08]  /*0540*/  BRA.U !UP0, `(.L_x_176) ;  /* 0x0000000108707547 */ /* 0x000ff0000b800000 */
[----:B------:R-:W0:Y:S01]  /*0550*/  LDC.64 R2, c[0x0][0x380] ;  /* 0x0000e000ff027b82 */ /* 0x000e220000000a00 */
[----:B------:R-:W-:-:S05]  /*0560*/  IADD3 R7, PT, PT, R5, UR4, RZ ;  /* 0x0000000405077c10 */ /* 0x000fca000fffe0ff */
[----:B0-----:R-:W-:-:S05]  /*0570*/  IMAD.WIDE R2, R7, 0x4, R2 ;  /* 0x0000000407027825 */ /* 0x001fca00078e0202 */
[----:B------:R-:W2:Y:S04]  /*0580*/  LDG.E R7, desc[UR10][R2.64] ;  /* 0x0000000a02077981 */ /* 0x000ea8000c1e1900 */
[----:B------:R-:W3:Y:S04]  /*0590*/  LDG.E R9, desc[UR10][R2.64+0x4] ;  /* 0x0000040a02097981 */ /* 0x000ee8000c1e1900 */
[----:B------:R-:W4:Y:S04]  /*05a0*/  LDG.E R11, desc[UR10][R2.64+0x8] ;  /* 0x0000080a020b7981 */ /* 0x000f28000c1e1900 */
[----:B------:R-:W5:Y:S04]  /*05b0*/  LDG.E R13, desc[UR10][R2.64+0xc] ;  /* 0x00000c0a020d7981 */ /* 0x000f68000c1e1900 */
[----:B------:R-:W5:Y:S04]  /*05c0*/  LDG.E R15, desc[UR10][R2.64+0x10] ;  /* 0x0000100a020f7981 */ /* 0x000f68000c1e1900 */
[----:B------:R-:W5:Y:S04]  /*05d0*/  LDG.E R17, desc[UR10][R2.64+0x14] ;  /* 0x0000140a02117981 */ /* 0x000f68000c1e1900 */
[----:B------:R-:W5:Y:S04]  /*05e0*/  LDG.E R19, desc[UR10][R2.64+0x18] ;  /* 0x0000180a02137981 */ /* 0x000f68000c1e1900 */
[----:B------:R-:W5:Y:S01]  /*05f0*/  LDG.E R21, desc[UR10][R2.64+0x1c] ;  /* 0x00001c0a02157981 */ /* 0x000f62000c1e1900 */
[----:B------:R-:W-:Y:S01]  /*0600*/  UIADD3 UR4, UPT, UPT, UR4, 0x8, URZ ;  /* 0x0000000804047890 */ /* 0x000fe2000fffe0ff */
        /* <DEDUP_REMOVED lines=15> */
[----:B------:R-:W-:-:S09]  /*0700*/  FSEL R4, R21, R4, P0 ;  /* 0x0000000415047208 */ /* 0x000fd20000000000 */
.L_x_176:
[----:B------:R-:W-:Y:S05]  /*0710*/  BRA.U !UP1, `(.L_x_173) ;  /* 0x0000000109807547 */ /* 0x000fea000b800000 */
[----:B------:R-:W-:Y:S02]  /*0720*/  UISETP.GE.U32.AND UP0, UPT, UR6, 0x4, UPT ;  /* 0x000000040600788c */ /* 0x000fe4000bf06070 */
[----:B------:R-:W-:-:S04]  /*0730*/  ULOP3.LUT UR5, UR5, 0x3, URZ, 0xc0, !UPT ;  /* 0x0000000305057892 */ /* 0x000fc8000f8ec0ff */
        /* <DEDUP_REMOVED lines=17> */
[----:B------:R-:W-:-:S09]  /*0850*/  FSEL R4, R13, R4, P0 ;  /* 0x000000040d047208 */ /* 0x000fd20000000000 */
.L_x_177:
[----:B------:R-:W-:Y:S05]  /*0860*/  BRA.U !UP1, `(.L_x_173) ;  /* 0x00000001092c7547 */ /* 0x000fea000b800000 */
[----:B------:R-:W0:Y:S01]  /*0870*/  LDC.64 R6, c[0x0][0x380] ;  /* 0x0000e000ff067b82 */ /* 0x000e220000000a00 */
[----:B------:R-:W-:Y:S01]  /*0880*/  IADD3 R9, PT, PT, R5, UR4, RZ ;  /* 0x0000000405097c10 */ /* 0x000fe2000fffe0ff */
[----:B------:R-:W-:-:S12]  /*0890*/  UIADD3 UR5, UPT, UPT, -UR5, URZ, URZ ;  /* 0x000000ff05057290 */ /* 0x000fd8000fffe1ff */
.L_x_178:
[----:B0-----:R-:W-:-:S06]  /*08a0*/  IMAD.WIDE R2, R9, 0x4, R6 ;  /* 0x0000000409027825 */ /* 0x001fcc00078e0206 */
[----:B------:R-:W2:Y:S01]  /*08b0*/  LDG.E R3, desc[UR10][R2.64] ;  /* 0x0000000a02037981 */ /* 0x000ea2000c1e1900 */
[----:B------:R-:W-:Y:S01]  /*08c0*/  UIADD3 UR5, UPT, UPT, UR5, 0x1, URZ ;  /* 0x0000000105057890 */ /* 0x000fe2000fffe0ff */
[----:B------:R-:W-:-:S03]  /*08d0*/  IADD3 R9, PT, PT, R9, 0x1, RZ ;  /* 0x0000000109097810 */ /* 0x000fc60007ffe0ff */
[----:B------:R-:W-:Y:S01]  /*08e0*/  UISETP.NE.AND UP0, UPT, UR5, URZ, UPT ;  /* 0x000000ff0500728c */ /* 0x000fe2000bf05270 */
[----:B--2---:R-:W-:-:S04]  /*08f0*/  FSETP.GT.AND P0, PT, R3, R4, PT ;  /* 0x000000040300720b */ /* 0x004fc80003f04000 */
[----:B------:R-:W-:-:S04]  /*0900*/  FSEL R4, R3, R4, P0 ;  /* 0x0000000403047208 */ /* 0x000fc80000000000 */
[----:B------:R-:W-:Y:S05]  /*0910*/  BRA.U UP0, `(.L_x_178) ;  /* 0xfffffffd00e07547 */ /* 0x000fea000b83ffff */
.L_x_173:
[----:B------:R-:W0:Y:S01]  /*0920*/  LDCU UR5, c[0x0][0x394] ;  /* 0x00007280ff0577ac */ /* 0x000e220008000800 */
[----:B------:R-:W-:Y:S01]  /*0930*/  MOV R3, RZ ;  /* 0x000000ff00037202 */ /* 0x000fe20000000f00 */
[----:B0-----:R-:W-:-:S09]  /*0940*/  UISETP.GE.AND UP0, UPT, UR5, 0x1, UPT ;  /* 0x000000010500788c */ /* 0x001fd2000bf06270 */
[----:B------:R-:W-:Y:S05]  /*0950*/  BRA.U !UP0, `(.L_x_179) ;  /* 0x0000000d08247547 */ /* 0x000fea000b800000 */
[----:B------:R-:W-:Y:S01]  /*0960*/  UISETP.GE.U32.AND UP1, UPT, UR5, 0x8, UPT ;  /* 0x000000080500788c */ /* 0x000fe2000bf26070 */
[----:B------:R-:W-:Y:S01]  /*0970*/  HFMA2 R3, -RZ, RZ, 0, 0 ;  /* 0x00000000ff037431 */ /* 0x000fe200000001ff */
[----:B------:R-:W-:Y:S01]  /*0980*/  ULOP3.LUT UR9, UR5, 0x7, URZ, 0xc0, !UPT ;  /* 0x0000000705097892 */ /* 0x000fe2000f8ec0ff */
[----:B------:R-:W-:-:S03]  /*0990*/  UMOV UR4, URZ ;  /* 0x000000ff00047c82 */ /* 0x000fc60008000000 */
[----:B------:R-:W-:-:S03]  /*09a0*/  UISETP.NE.AND UP0, UPT, UR9, URZ, UPT ;  /* 0x000000ff0900728c */ /* 0x000fc6000bf05270 */
[----:B------:R-:W-:Y:S08]  /*09b0*/  BRA.U !UP1, `(.L_x_180) ;  /* 0x0000000509807547 */ /* 0x000ff0000b800000 */
[----:B------:R-:W0:Y:S01]  /*09c0*/  LDCU.64 UR6, c[0x0][0x380] ;  /* 0x00007000ff0677ac */ /* 0x000e220008000a00 */
[----:B------:R-:W-:Y:S02]  /*09d0*/  MOV R3, RZ ;  /* 0x000000ff00037202 */ /* 0x000fe40000000f00 */
[----:B------:R-:W-:Y:S01]  /*09e0*/  MOV R0, R5 ;  /* 0x0000000500007202 */ /* 0x000fe20000000f00 */
[----:B------:R-:W-:-:S04]  /*09f0*/  ULOP3.LUT UR4, UR5, 0x7ffffff8, URZ, 0xc0, !UPT ;  /* 0x7ffffff805047892 */ /* 0x000fc8000f8ec0ff */
[----:B------:R-:W-:Y:S02]  /*0a00*/  UIADD3 UR8, UPT, UPT, -UR4, URZ, URZ ;  /* 0x000000ff04087290 */ /* 0x000fe4000fffe1ff */
[----:B0-----:R-:W-:-:S04]  /*0a10*/  UIADD3 UR5, UP1, UPT, UR6, 0x10, URZ ;  /* 0x0000001006057890 */ /* 0x001fc8000ff3e0ff */
[----:B------:R-:W-:-:S12]  /*0a20*/  UIADD3.X UR6, UPT, UPT, URZ, UR7, URZ, UP1, !UPT ;  /* 0x00000007ff067290 */ /* 0x000fd80008ffe4ff */
.L_x_181:
        /* <DEDUP_REMOVED lines=10> */
[----:B------:R5:W5:Y:S01]  /*0ad0*/  LDG.E R11, desc[UR10][R18.64+0xc] ;  /* 0x00000c0a120b7981 */ /* 0x000b62000c1e1900 */
[----:B------:R-:W-:Y:S01]  /*0ae0*/  MOV R7, 0x3bbb989d ;  /* 0x3bbb989d00077802 */ /* 0x000fe20000000f00 */
[----:B------:R-:W-:Y:S01]  /*0af0*/  UIADD3 UR8, UPT, UPT, UR8, 0x8, URZ ;  /* 0x0000000808087890 */ /* 0x000fe2000fffe0ff */
[----:B------:R-:W-:-:S03]  /*0b00*/  IADD3 R0, PT, PT, R0, 0x8, RZ ;  /* 0x0000000800007810 */ /* 0x000fc60007ffe0ff */
[----:B------:R-:W-:Y:S01]  /*0b10*/  UISETP.NE.AND UP1, UPT, UR8, URZ, UPT ;  /* 0x000000ff0800728c */ /* 0x000fe2000bf25270 */
[--C-:B--2---:R-:W-:Y:S01]  /*0b20*/  FADD R6, R9, -R4.reuse ;  /* 0x8000000409067221 */ /* 0x104fe20000000000 */
[----:B------:R-:W-:Y:S02]  /*0b30*/  HFMA2 R9, -RZ, RZ, 3.7421875, 0 ;  /* 0x437c0000ff097431 */ /* 0x000fe400000001ff */
[----:B---3--:R-:W-:Y:S01]  /*0b40*/  FADD R12, R21, -R4 ;  /* 0x80000004150c7221 */ /* 0x008fe20000000000 */
[----:B------:R-:W-:-:S03]  /*0b50*/  FFMA.SAT R10, R6, R7, 0.5 ;  /* 0x3f000000060a7423 */ /* 0x000fc60000002007 */
[----:B------:R-:W-:Y:S01]  /*0b60*/  FFMA.SAT R2, R12, R7, 0.5 ;  /* 0x3f0000000c027423 */ /* 0x000fe20000002007 */
[--C-:B----4-:R-:W-:Y:S01]  /*0b70*/  FADD R16, R23, -R4.reuse ;  /* 0x8000000417107221 */ /* 0x110fe20000000000 */
[-C--:B------:R-:W-:Y:S02]  /*0b80*/  FFMA.RM R10, R10, R9.reuse, 12582913 ;  /* 0x4b4000010a0a7423 */ /* 0x080fe40000004009 */
[----:B------:R-:W-:Y:S01]  /*0b90*/  FFMA.RM R2, R2, R9, 12582913 ;  /* 0x4b40000102027423 */ /* 0x000fe20000004009 */
[--C-:B-----5:R-:W-:Y:S01]  /*0ba0*/  FADD R18, R25, -R4.reuse ;  /* 0x8000000419127221 */ /* 0x120fe20000000000 */
[-C--:B------:R-:W-:Y:S01]  /*0bb0*/  FFMA.SAT R14, R16, R7.reuse, 0.5 ;  /* 0x3f000000100e7423 */ /* 0x080fe20000002007 */
[----:B------:R-:W-:Y:S01]  /*0bc0*/  FADD R21, R10, -12583039 ;  /* 0xcb40007f0a157421 */ /* 0x000fe20000000000 */
[----:B------:R-:W-:Y:S01]  /*0bd0*/  FADD R19, R2, -12583039 ;  /* 0xcb40007f02137421 */ /* 0x000fe20000000000 */
[--C-:B------:R-:W-:Y:S01]  /*0be0*/  FADD R20, R17, -R4.reuse ;  /* 0x8000000411147221 */ /* 0x100fe20000000000 */
[-C--:B------:R-:W-:Y:S01]  /*0bf0*/  FFMA.SAT R22, R18, R7.reuse, 0.5 ;  /* 0x3f00000012167423 */ /* 0x080fe20000002007 */
[----:B------:R-:W-:Y:S01]  /*0c00*/  FFMA R21, R6, 1.4426950216293334961, -R21 ;  /* 0x3fb8aa3b06157823 */ /* 0x000fe20000000815 */
[----:B------:R-:W-:Y:S01]  /*0c10*/  FFMA R19, R12, 1.4426950216293334961, -R19 ;  /* 0x3fb8aa3b0c137823 */ /* 0x000fe20000000813 */
[----:B------:R-:W-:Y:S01]  /*0c20*/  FFMA.SAT R24, R20, R7, 0.5 ;  /* 0x3f00000014187423 */ /* 0x000fe20000002007 */
[----:B------:R-:W-:Y:S01]  /*0c30*/  SHF.L.U32 R10, R10, 0x17, RZ ;  /* 0x000000170a0a7819 */ /* 0x000fe200000006ff */
[----:B------:R-:W-:Y:S01]  /*0c40*/  FFMA R8, R6, 1.925963033500011079e-08, R21 ;  /* 0x32a5706006087823 */ /* 0x000fe20000000015 */
[-C--:B------:R-:W-:Y:S01]  /*0c50*/  FFMA.RM R6, R14, R9.reuse, 12582913 ;  /* 0x4b4000010e067423 */ /* 0x080fe20000004009 */
[----:B------:R-:W-:Y:S01]  /*0c60*/  FFMA R14, R12, 1.925963033500011079e-08, R19 ;  /* 0x32a570600c0e7823 */ /* 0x000fe20000000013 */
[-C--:B------:R-:W-:Y:S01]  /*0c70*/  FFMA.RM R12, R22, R9.reuse, 12582913 ;  /* 0x4b400001160c7423 */ /* 0x080fe20000004009 */
[--C-:B------:R-:W-:Y:S01]  /*0c80*/  FADD R22, R15, -R4.reuse ;  /* 0x800000040f167221 */ /* 0x100fe20000000000 */
[----:B------:R-:W-:Y:S01]  /*0c90*/  FFMA.RM R15, R24, R9, 12582913 ;  /* 0x4b400001180f7423 */ /* 0x000fe20000004009 */
[----:B------:R-:W-:Y:S01]  /*0ca0*/  FADD R21, R6, -12583039 ;  /* 0xcb40007f06157421 */ /* 0x000fe20000000000 */
[----:B------:R-:W-:Y:S01]  /*0cb0*/  FADD R17, R12, -12583039 ;  /* 0xcb40007f0c117421 */ /* 0x000fe20000000000 */
[----:B------:R-:W-:Y:S01]  /*0cc0*/  FFMA.SAT R26, R22, R7, 0.5 ;  /* 0x3f000000161a7423 */ /* 0x000fe20000002007 */
[----:B------:R-:W-:Y:S01]  /*0cd0*/  FADD R19, R15, -12583039 ;  /* 0xcb40007f0f137421 */ /* 0x000fe20000000000 */
[--C-:B------:R-:W-:Y:S01]  /*0ce0*/  FADD R24, R13, -R4.reuse ;  /* 0x800000040d187221 */ /* 0x100fe20000000000 */
[----:B------:R-:W-:Y:S01]  /*0cf0*/  FFMA R17, R18, 1.4426950216293334961, -R17 ;  /* 0x3fb8aa3b12117823 */ /* 0x000fe20000000811 */
[----:B------:R-:W-:Y:S01]  /*0d00*/  FFMA R21, R16, 1.4426950216293334961, -R21 ;  /* 0x3fb8aa3b10157823 */ /* 0x000fe20000000815 */
[----:B------:R-:W-:Y:S01]  /*0d10*/  FFMA R19, R20, 1.4426950216293334961, -R19 ;  /* 0x3fb8aa3b14137823 */ /* 0x000fe20000000813 */
[----:B------:R-:W0:Y:S01]  /*0d20*/  MUFU.EX2 R8, R8 ;  /* 0x0000000800087308 */ /* 0x000e220000000800 */
[----:B------:R-:W-:Y:S01]  /*0d30*/  FFMA R17, R18, 1.925963033500011079e-08, R17 ;  /* 0x32a5706012117823 */ /* 0x000fe20000000011 */
[----:B------:R-:W-:Y:S01]  /*0d40*/  FFMA.RM R13, R26, R9, 12582913 ;  /* 0x4b4000011a0d7423 */ /* 0x000fe20000004009 */
[----:B------:R-:W-:Y:S01]  /*0d50*/  FFMA.SAT R26, R24, R7, 0.5 ;  /* 0x3f000000181a7423 */ /* 0x000fe20000002007 */
[----:B------:R-:W-:Y:S01]  /*0d60*/  FFMA R18, R20, 1.925963033500011079e-08, R19 ;  /* 0x32a5706014127823 */ /* 0x000fe20000000013 */
[----:B------:R-:W-:Y:S01]  /*0d70*/  FFMA R16, R16, 1.925963033500011079e-08, R21 ;  /* 0x32a5706010107823 */ /* 0x000fe20000000015 */
[----:B------:R-:W-:Y:S01]  /*0d80*/  FADD R20, R11, -R4 ;  /* 0x800000040b147221 */ /* 0x000fe20000000000 */
[----:B------:R-:W-:Y:S01]  /*0d90*/  FADD R21, R13, -12583039 ;  /* 0xcb40007f0d157421 */ /* 0x000fe20000000000 */
[----:B------:R-:W1:Y:S01]  /*0da0*/  MUFU.EX2 R14, R14 ;  /* 0x0000000e000e7308 */ /* 0x000e620000000800 */
[----:B------:R-:W-:Y:S01]  /*0db0*/  FFMA.RM R11, R26, R9, 12582913 ;  /* 0x4b4000011a0b7423 */ /* 0x000fe20000004009 */
[----:B------:R-:W-:Y:S01]  /*0dc0*/  FFMA.SAT R26, R20, R7, 0.5 ;  /* 0x3f000000141a7423 */ /* 0x000fe20000002007 */
[----:B------:R-:W-:Y:S01]  /*0dd0*/  FFMA R21, R22, 1.4426950216293334961, -R21 ;  /* 0x3fb8aa3b16157823 */ /* 0x000fe20000000815 */
[----:B------:R-:W-:Y:S01]  /*0de0*/  SHF.L.U32 R2, R2, 0x17, RZ ;  /* 0x0000001702027819 */ /* 0x000fe200000006ff */
[----:B------:R-:W-:Y:S01]  /*0df0*/  FADD R19, R11, -12583039 ;  /* 0xcb40007f0b137421 */ /* 0x000fe20000000000 */
[----:B------:R-:W-:Y:S01]  /*0e00*/  FFMA.RM R9, R26, R9, 12582913 ;  /* 0x4b4000011a097423 */ /* 0x000fe20000004009 */
[----:B------:R-:W-:Y:S01]  /*0e10*/  FFMA R7, R22, 1.925963033500011079e-08, R21 ;  /* 0x32a5706016077823 */ /* 0x000fe20000000015 */
[----:B------:R-:W2:Y:S01]  /*0e20*/  MUFU.EX2 R16, R16 ;  /* 0x0000001000107308 */ /* 0x000ea20000000800 */
[----:B------:R-:W-:Y:S01]  /*0e30*/  FFMA R19, R24, 1.4426950216293334961, -R19 ;  /* 0x3fb8aa3b18137823 */ /* 0x000fe20000000813 */
[----:B------:R-:W-:Y:S01]  /*0e40*/  FADD R21, R9, -12583039 ;  /* 0xcb40007f09157421 */ /* 0x000fe20000000000 */
[----:B0-----:R-:W-:Y:S01]  /*0e50*/  FFMA R3, R10, R8, R3 ;  /* 0x000000080a037223 */ /* 0x001fe20000000003 */
[----:B------:R-:W-:Y:S01]  /*0e60*/  SHF.L.U32 R6, R6, 0x17, RZ ;  /* 0x0000001706067819 */ /* 0x000fe200000006ff */
[----:B------:R-:W-:Y:S01]  /*0e70*/  FFMA R24, R24, 1.925963033500011079e-08, R19 ;  /* 0x32a5706018187823 */ /* 0x000fe20000000013 */
[----:B------:R-:W-:Y:S01]  /*0e80*/  FFMA R21, R20, 1.4426950216293334961, -R21 ;  /* 0x3fb8aa3b14157823 */ /* 0x000fe20000000815 */
[----:B------:R-:W-:Y:S01]  /*0e90*/  SHF.L.U32 R19, R12, 0x17, RZ ;  /* 0x000000170c137819 */ /* 0x000fe200000006ff */
[----:B------:R-:W0:Y:S01]  /*0ea0*/  MUFU.EX2 R17, R17 ;  /* 0x0000001100117308 */ /* 0x000e220000000800 */
[----:B-1----:R-:W-:Y:S01]  /*0eb0*/  FFMA R3, R2, R14, R3 ;  /* 0x0000000e02037223 */ /* 0x002fe20000000003 */
[----:B------:R-:W-:Y:S01]  /*0ec0*/  FFMA R21, R20, 1.925963033500011079e-08, R21 ;  /* 0x32a5706014157823 */ /* 0x000fe20000000015 */
[----:B------:R-:W-:-:S02]  /*0ed0*/  SHF.L.U32 R2, R15, 0x17, RZ ;  /* 0x000000170f027819 */ /* 0x000fc400000006ff */
[----:B------:R-:W-:Y:S02]  /*0ee0*/  SHF.L.U32 R13, R13, 0x17, RZ ;  /* 0x000000170d0d7819 */ /* 0x000fe400000006ff */
[----:B------:R-:W-:Y:S01]  /*0ef0*/  SHF.L.U32 R11, R11, 0x17, RZ ;  /* 0x000000170b0b7819 */ /* 0x000fe200000006ff */
[----:B------:R-:W1:Y:S01]  /*0f00*/  MUFU.EX2 R18, R18 ;  /* 0x0000001200127308 */ /* 0x000e620000000800 */
[----:B--2---:R-:W-:Y:S01]  /*0f10*/  FFMA R6, R6, R16, R3 ;  /* 0x0000001006067223 */ /* 0x004fe20000000003 */
[----:B------:R-:W-:-:S06]  /*0f20*/  SHF.L.U32 R3, R9, 0x17, RZ ;  /* 0x0000001709037819 */ /* 0x000fcc00000006ff */
[----:B------:R-:W2:Y:S01]  /*0f30*/  MUFU.EX2 R7, R7 ;  /* 0x0000000700077308 */ /* 0x000ea20000000800 */
[----:B0-----:R-:W-:-:S07]  /*0f40*/  FFMA R17, R19, R17, R6 ;  /* 0x0000001113117223 */ /* 0x001fce0000000006 */
[----:B------:R-:W0:Y:S01]  /*0f50*/  MUFU.EX2 R24, R24 ;  /* 0x0000001800187308 */ /* 0x000e220000000800 */
[----:B-1----:R-:W-:-:S07]  /*0f60*/  FFMA R2, R2, R18, R17 ;  /* 0x0000001202027223 */ /* 0x002fce0000000011 */
[----:B------:R-:W1:Y:S01]  /*0f70*/  MUFU.EX2 R21, R21 ;  /* 0x0000001500157308 */ /* 0x000e620000000800 */
[----:B--2---:R-:W-:-:S04]  /*0f80*/  FFMA R2, R13, R7, R2 ;  /* 0x000000070d027223 */ /* 0x004fc80000000002 */
[----:B0-----:R-:W-:-:S04]  /*0f90*/  FFMA R2, R11, R24, R2 ;  /* 0x000000180b027223 */ /* 0x001fc80000000002 */
[----:B-1----:R-:W-:Y:S01]  /*0fa0*/  FFMA R3, R3, R21, R2 ;  /* 0x0000001503037223 */ /* 0x002fe20000000002 */
[----:B------:R-:W-:Y:S06]  /*0fb0*/  BRA.U UP1, `(.L_x_181) ;  /* 0xfffffff9019c7547 */ /* 0x000fec000b83ffff */
.L_x_180:
        /* <DEDUP_REMOVED lines=12> */
[----:B------:R0:W5:Y:S01]  /*1080*/  LDG.E R15, desc[UR10][R6.64+0xc] ;  /* 0x00000c0a060f7981 */ /* 0x000162000c1e1900 */
[----:B------:R-:W-:Y:S01]  /*1090*/  HFMA2 R17, -RZ, RZ, 3.7421875, 0 ;  /* 0x437c0000ff117431 */ /* 0x000fe200000001ff */
[----:B------:R-:W-:Y:S01]  /*10a0*/  MOV R12, 0x3bbb989d ;  /* 0x3bbb989d000c7802 */ /* 0x000fe20000000f00 */
[----:B------:R-:W-:Y:S01]  /*10b0*/  UIADD3 UR4, UPT, UPT, UR4, 0x4, URZ ;  /* 0x0000000404047890 */ /* 0x000fe2000fffe0ff */
[----:B--2---:R-:W-:-:S04]  /*10c0*/  FADD R9, R9, -R4 ;  /* 0x8000000409097221 */ /* 0x004fc80000000000 */
[----:B------:R-:W-:Y:S01]  /*10d0*/  FFMA.SAT R0, R9, R12, 0.5 ;  /* 0x3f00000009007423 */ /* 0x000fe2000000200c */
[----:B---3--:R-:W-:-:S03]  /*10e0*/  FADD R11, R11, -R4 ;  /* 0x800000040b0b7221 */ /* 0x008fc60000000000 */
[-C--:B------:R-:W-:Y:S01]  /*10f0*/  FFMA.RM R0, R0, R17.reuse, 12582913 ;  /* 0x4b40000100007423 */ /* 0x080fe20000004011 */
[-C--:B------:R-:W-:Y:S01]  /*1100*/  FFMA.SAT R2, R11, R12.reuse, 0.5 ;  /* 0x3f0000000b027423 */ /* 0x080fe2000000200c */
[--C-:B----4-:R-:W-:Y:S02]  /*1110*/  FADD R13, R13, -R4.reuse ;  /* 0x800000040d0d7221 */ /* 0x110fe40000000000 */
[----:B------:R-:W-:Y:S01]  /*1120*/  FADD R8, R0, -12583039 ;  /* 0xcb40007f00087421 */ /* 0x000fe20000000000 */
[-C--:B------:R-:W-:Y:S01]  /*1130*/  FFMA.RM R2, R2, R17.reuse, 12582913 ;  /* 0x4b40000102027423 */ /* 0x080fe20000004011 */
[-C--:B0-----:R-:W-:Y:S01]  /*1140*/  FFMA.SAT R6, R13, R12.reuse, 0.5 ;  /* 0x3f0000000d067423 */ /* 0x081fe2000000200c */
[----:B-----5:R-:W-:Y:S01]  /*1150*/  FADD R15, R15, -R4 ;  /* 0x800000040f0f7221 */ /* 0x020fe20000000000 */
[----:B------:R-:W-:Y:S01]  /*1160*/  FFMA R8, R9, 1.4426950216293334961, -R8 ;  /* 0x3fb8aa3b09087823 */ /* 0x000fe20000000808 */
[----:B------:R-:W-:Y:S01]  /*1170*/  FADD R10, R2, -12583039 ;  /* 0xcb40007f020a7421 */ /* 0x000fe20000000000 */
[-C--:B------:R-:W-:Y:S01]  /*1180*/  FFMA.RM R6, R6, R17.reuse, 12582913 ;  /* 0x4b40000106067423 */ /* 0x080fe20000004011 */
[----:B------:R-:W-:Y:S01]  /*1190*/  FFMA.SAT R7, R15, R12, 0.5 ;  /* 0x3f0000000f077423 */ /* 0x000fe2000000200c */
[----:B------:R-:W-:Y:S01]  /*11a0*/  FFMA R8, R9, 1.925963033500011079e-08, R8 ;  /* 0x32a5706009087823 */ /* 0x000fe20000000008 */
[----:B------:R-:W-:Y:S01]  /*11b0*/  FFMA R10, R11, 1.4426950216293334961, -R10 ;  /* 0x3fb8aa3b0b0a7823 */ /* 0x000fe2000000080a */
[----:B------:R-:W-:Y:S01]  /*11c0*/  FADD R12, R6, -12583039 ;  /* 0xcb40007f060c7421 */ /* 0x000fe20000000000 */
[----:B------:R-:W-:Y:S01]  /*11d0*/  FFMA.RM R9, R7, R17, 12582913 ;  /* 0x4b40000107097423 */ /* 0x000fe20000004011 */
[----:B------:R-:W-:Y:S01]  /*11e0*/  SHF.L.U32 R0, R0, 0x17, RZ ;  /* 0x0000001700007819 */ /* 0x000fe200000006ff */
[----:B------:R-:W-:Y:S01]  /*11f0*/  FFMA R10, R11, 1.925963033500011079e-08, R10 ;  /* 0x32a570600b0a7823 */ /* 0x000fe2000000000a */
[----:B------:R-:W-:Y:S01]  /*1200*/  FFMA R12, R13, 1.4426950216293334961, -R12 ;  /* 0x3fb8aa3b0d0c7823 */ /* 0x000fe2000000080c */
[----:B------:R-:W-:Y:S01]  /*1210*/  FADD R14, R9, -12583039 ;  /* 0xcb40007f090e7421 */ /* 0x000fe20000000000 */
[----:B------:R-:W0:Y:S01]  /*1220*/  MUFU.EX2 R8, R8 ;  /* 0x0000000800087308 */ /* 0x000e220000000800 */
[----:B------:R-:W-:Y:S01]  /*1230*/  SHF.L.U32 R7, R2, 0x17, RZ ;  /* 0x0000001702077819 */ /* 0x000fe200000006ff */
[----:B------:R-:W-:Y:S01]  /*1240*/  FFMA R12, R13, 1.925963033500011079e-08, R12 ;  /* 0x32a570600d0c7823 */ /* 0x000fe2000000000c */
[----:B------:R-:W-:Y:S01]  /*1250*/  FFMA R14, R15, 1.4426950216293334961, -R14 ;  /* 0x3fb8aa3b0f0e7823 */ /* 0x000fe2000000080e */
[----:B------:R-:W-:-:S03]  /*1260*/  SHF.L.U32 R2, R9, 0x17, RZ ;  /* 0x0000001709027819 */ /* 0x000fc600000006ff */
[----:B------:R-:W-:Y:S01]  /*1270*/  FFMA R14, R15, 1.925963033500011079e-08, R14 ;  /* 0x32a570600f0e7823 */ /* 0x000fe2000000000e */
[----:B------:R-:W1:Y:S08]  /*1280*/  MUFU.EX2 R10, R10 ;  /* 0x0000000a000a7308 */ /* 0x000e700000000800 */
[----:B------:R-:W2:Y:S01]  /*1290*/  MUFU.EX2 R12, R12 ;  /* 0x0000000c000c7308 */ /* 0x000ea20000000800 */
[----:B0-----:R-:W-:Y:S01]  /*12a0*/  FFMA R0, R0, R8, R3 ;  /* 0x0000000800007223 */ /* 0x001fe20000000003 */
[----:B------:R-:W-:-:S06]  /*12b0*/  SHF.L.U32 R3, R6, 0x17, RZ ;  /* 0x0000001706037819 */ /* 0x000fcc00000006ff */
[----:B------:R-:W0:Y:S01]  /*12c0*/  MUFU.EX2 R14, R14 ;  /* 0x0000000e000e7308 */ /* 0x000e220000000800 */
[----:B-1----:R-:W-:-:S04]  /*12d0*/  FFMA R0, R7, R10, R0 ;  /* 0x0000000a07007223 */ /* 0x002fc80000000000 */
[----:B--2---:R-:W-:-:S04]  /*12e0*/  FFMA R3, R3, R12, R0 ;  /* 0x0000000c03037223 */ /* 0x004fc80000000000 */
[----:B0-----:R-:W-:-:S07]  /*12f0*/  FFMA R3, R2, R14, R3 ;  /* 0x0000000e02037223 */ /* 0x001fce0000000003 */
.L_x_182:
[----:B------:R-:W-:Y:S05]  /*1300*/  BRA.U !UP1, `(.L_x_179) ;  /* 0x0000000109b87547 */ /* 0x000fea000b800000 */
[----:B------:R-:W-:Y:S02]  /*1310*/  UISETP.NE.AND UP0, UPT, UR6, 0x1, UPT ;  /* 0x000000010600788c */ /* 0x000fe4000bf05270 */
[----:B------:R-:W-:-:S04]  /*1320*/  ULOP3.LUT UR5, UR5, 0x1, URZ, 0xc0, !UPT ;  /* 0x0000000105057892 */ /* 0x000fc8000f8ec0ff */
[----:B------:R-:W-:-:S03]  /*1330*/  UISETP.NE.U32.AND UP1, UPT, UR5, 0x1, UPT ;  /* 0x000000010500788c */ /* 0x000fc6000bf25070 */
[----:B------:R-:W-:Y:S08]  /*1340*/  BRA.U !UP0, `(.L_x_183) ;  /* 0x0000000108687547 */ /* 0x000ff0000b800000 */
[----:B------:R-:W0:Y:S01]  /*1350*/  LDC.64 R6, c[0x0][0x380] ;  /* 0x0000e000ff067b82 */ /* 0x000e220000000a00 */
[----:B------:R-:W-:-:S05]  /*1360*/  IADD3 R9, PT, PT, R5, UR4, RZ ;  /* 0x0000000405097c10 */ /* 0x000fca000fffe0ff */
[----:B0-----:R-:W-:-:S05]  /*1370*/  IMAD.WIDE R6, R9, 0x4, R6 ;  /* 0x0000000409067825 */ /* 0x001fca00078e0206 */
[----:B------:R-:W2:Y:S04]  /*1380*/  LDG.E R9, desc[UR10][R6.64] ;  /* 0x0000000a06097981 */ /* 0x000ea8000c1e1900 */
[----:B------:R-:W3:Y:S01]  /*1390*/  LDG.E R13, desc[UR10][R6.64+0x4] ;  /* 0x0000040a060d7981 */ /* 0x000ee2000c1e1900 */
[----:B------:R-:W-:Y:S01]  /*13a0*/  HFMA2 R11, -RZ, RZ, 3.7421875, 0 ;  /* 0x437c0000ff0b7431 */ /* 0x000fe200000001ff */
[----:B------:R-:W-:Y:S01]  /*13b0*/  MOV R0, 0x3bbb989d ;  /* 0x3bbb989d00007802 */ /* 0x000fe20000000f00 */
[----:B------:R-:W-:Y:S01]  /*13c0*/  UIADD3 UR4, UPT, UPT, UR4, 0x2, URZ ;  /* 0x0000000204047890 */ /* 0x000fe2000fffe0ff */
[----:B--2---:R-:W-:-:S04]  /*13d0*/  FADD R9, R9, -R4 ;  /* 0x8000000409097221 */ /* 0x004fc80000000000 */
[----:B------:R-:W-:Y:S01]  /*13e0*/  FFMA.SAT R2, R9, R0, 0.5 ;  /* 0x3f00000009027423 */ /* 0x000fe20000002000 */
[----:B---3--:R-:W-:-:S03]  /*13f0*/  FADD R13, R13, -R4 ;  /* 0x800000040d0d7221 */ /* 0x008fc60000000000 */
[----:B------:R-:W-:Y:S01]  /*1400*/  FFMA.RM R2, R2, R11, 12582913 ;  /* 0x4b40000102027423 */ /* 0x000fe2000000400b */
[----:B------:R-:W-:-:S03]  /*1410*/  FFMA.SAT R8, R13, R0, 0.5 ;  /* 0x3f0000000d087423 */ /* 0x000fc60000002000 */
[----:B------:R-:W-:Y:S01]  /*1420*/  FADD R0, R2, -12583039 ;  /* 0xcb40007f02007421 */ /* 0x000fe20000000000 */
[----:B------:R-:W-:Y:S01]  /*1430*/  FFMA.RM R8, R8, R11, 12582913 ;  /* 0x4b40000108087423 */ /* 0x000fe2000000400b */
[----:B------:R-:W-:Y:S02]  /*1440*/  SHF.L.U32 R2, R2, 0x17, RZ ;  /* 0x0000001702027819 */ /* 0x000fe400000006ff */
[C---:B------:R-:W-:Y:S01]  /*1450*/  FFMA R0, R9.reuse, 1.4426950216293334961, -R0 ;  /* 0x3fb8aa3b09007823 */ /* 0x040fe20000000800 */
[C---:B------:R-:W-:Y:S01]  /*1460*/  FADD R6, R8.reuse, -12583039 ;  /* 0xcb40007f08067421 */ /* 0x040fe20000000000 */
[----:B------:R-:W-:Y:S02]  /*1470*/  SHF.L.U32 R7, R8, 0x17, RZ ;  /* 0x0000001708077819 */ /* 0x000fe400000006ff */
[----:B------:R-:W-:Y:S01]  /*1480*/  FFMA R0, R9, 1.925963033500011079e-08, R0 ;  /* 0x32a5706009007823 */ /* 0x000fe20000000000 */
[----:B------:R-:W-:-:S04]  /*1490*/  FFMA R6, R13, 1.4426950216293334961, -R6 ;  /* 0x3fb8aa3b0d067823 */ /* 0x000fc80000000806 */
[----:B------:R-:W-:Y:S01]  /*14a0*/  FFMA R6, R13, 1.925963033500011079e-08, R6 ;  /* 0x32a570600d067823 */ /* 0x000fe20000000006 */
[----:B------:R-:W0:Y:S08]  /*14b0*/  MUFU.EX2 R0, R0 ;  /* 0x0000000000007308 */ /* 0x000e300000000800 */
[----:B------:R-:W1:Y:S01]  /*14c0*/  MUFU.EX2 R6, R6 ;  /* 0x0000000600067308 */ /* 0x000e620000000800 */
[----:B0-----:R-:W-:-:S04]  /*14d0*/  FFMA R2, R2, R0, R3 ;  /* 0x0000000002027223 */ /* 0x001fc80000000003 */
[----:B-1----:R-:W-:-:S07]  /*14e0*/  FFMA R3, R7, R6, R2 ;  /* 0x0000000607037223 */ /* 0x002fce0000000002 */
.L_x_183:
[----:B------:R-:W-:Y:S05]  /*14f0*/  BRA.U UP1, `(.L_x_179) ;  /* 0x00000001013c7547 */ /* 0x000fea000b800000 */
[----:B------:R-:W0:Y:S01]  /*1500*/  LDC.64 R6, c[0x0][0x380] ;  /* 0x0000e000ff067b82 */ /* 0x000e220000000a00 */
[----:B------:R-:W-:-:S05]  /*1510*/  IADD3 R9, PT, PT, R5, UR4, RZ ;  /* 0x0000000405097c10 */ /* 0x000fca000fffe0ff */
[----:B0-----:R-:W-:-:S06]  /*1520*/  IMAD.WIDE R6, R9, 0x4, R6 ;  /* 0x0000000409067825 */ /* 0x001fcc00078e0206 */
[----:B------:R-:W2:Y:S01]  /*1530*/  LDG.E R7, desc[UR10][R6.64] ;  /* 0x0000000a06077981 */ /* 0x000ea2000c1e1900 */
[----:B------:R-:W-:Y:S01]  /*1540*/  HFMA2 R11, -RZ, RZ, 3.7421875, 0 ;  /* 0x437c0000ff0b7431 */ /* 0x000fe200000001ff */
[----:B------:R-:W-:Y:S01]  /*1550*/  MOV R9, 0x3bbb989d ;  /* 0x3bbb989d00097802 */ /* 0x000fe20000000f00 */
[----:B--2---:R-:W-:-:S04]  /*1560*/  FADD R0, R7, -R4 ;  /* 0x8000000407007221 */ /* 0x004fc80000000000 */
        /* <DEDUP_REMOVED lines=8> */
.L_x_179:
[----:B------:R-:W0:Y:S02]  /*15f0*/  LDC R0, c[0x0][0x394] ;  /* 0x0000e500ff007b82 */ /* 0x000e240000000800 */
[----:B0-----:R-:W-:-:S13]  /*1600*/  ISETP.GE.AND P0, PT, R0, 0x1, PT ;  /* 0x000000010000780c */ /* 0x001fda0003f06270 */
[----:B------:R-:W-:Y:S05]  /*1610*/  @!P0 EXIT ;  /* 0x000000000000894d */ /* 0x000fea0003800000 */
[C---:B------:R-:W-:Y:S02]  /*1620*/  ISETP.GE.U32.AND P0, PT, R0.reuse, 0x8, PT ;  /* 0x000000080000780c */ /* 0x040fe40003f06070 */
[----:B------:R-:W-:Y:S02]  /*1630*/  LOP3.LUT R19, R0, 0x7, RZ, 0xc0, !PT ;  /* 0x0000000700137812 */ /* 0x000fe400078ec0ff */
[----:B------:R-:W-:-:S09]  /*1640*/  MOV R6, RZ ;  /* 0x000000ff00067202 */ /* 0x000fd20000000f00 */
        /* <DEDUP_REMOVED lines=9> */
.L_x_201:
[----:B------:R-:W-:Y:S02]  /*16e0*/  MOV R14, UR8 ;  /* 0x00000008000e7c02 */ /* 0x000fe40008000f00 */
[----:B------:R-:W-:-:S03]  /*16f0*/  MOV R15, UR6 ;  /* 0x00000006000f7c02 */ /* 0x000fc60008000f00 */
[----:B------:R-:W-:-:S05]  /*1700*/  IMAD.WIDE R14, R18, 0x4, R14 ;  /* 0x00000004120e7825 */ /* 0x000fca00078e020e */
[----:B0-----:R-:W2:Y:S01]  /*1710*/  LDG.E R7, desc[UR10][R14.64+-0x10] ;  /* 0xfffff00a0e077981 */ /* 0x001ea2000c1e1900 */
[----:B------:R-:W-:Y:S01]  /*1720*/  HFMA2 R0, -RZ, RZ, 0.96630859375, -0.0022525787353515625 ;  /* 0x3bbb989dff007431 */ /* 0x000fe200000001ff */
        /* <DEDUP_REMOVED lines=25> */
[----:B------:R-:W-:Y:S05]  /*18c0*/  CALL.REL.NOINC `($__internal_4_$__cuda_sm3x_div_rn_noftz_f32_slowpath) ;  /* 0x0000001800447944 */ /* 0x000fea0003c00000 */
[----:B------:R-:W-:-:S07]  /*18d0*/  MOV R9, R7 ;  /* 0x0000000700097202 */ /* 0x000fce0000000f00 */
.L_x_186:
[----:B------:R-:W-:Y:S05]  /*18e0*/  BSYNC.RECONVERGENT B2 ;  /* 0x0000000000027941 */ /* 0x000fea0003800200 */
.L_x_185:
        /* <DEDUP_REMOVED lines=24> */
[----:B------:R-:W-:Y:S05]  /*1a70*/  CALL.REL.NOINC `($__internal_4_$__cuda_sm3x_div_rn_noftz_f32_slowpath) ;  /* 0x0000001400d87944 */ /* 0x000fea0003c00000 */
.L_x_188:
[----:B------:R-:W-:Y:S05]  /*1a80*/  BSYNC.RECONVERGENT B2 ;  /* 0x0000000000027941 */ /* 0x000fea0003800200 */
.L_x_187:
        /* <DEDUP_REMOVED lines=25> */
.L_x_190:
[----:B------:R-:W-:Y:S05]  /*1c20*/  BSYNC.RECONVERGENT B2 ;  /* 0x0000000000027941 */ /* 0x000fea0003800200 */
.L_x_189:
        /* <DEDUP_REMOVED lines=25> */
.L_x_192:
[----:B------:R-:W-:Y:S05]  /*1dc0*/  BSYNC.RECONVERGENT B2 ;  /* 0x0000000000027941 */ /* 0x000fea0003800200 */
.L_x_191:
        /* <DEDUP_REMOVED lines=25> */
.L_x_194:
[----:B------:R-:W-:Y:S05]  /*1f60*/  BSYNC.RECONVERGENT B2 ;  /* 0x0000000000027941 */ /* 0x000fea0003800200 */
.L_x_193:
        /* <DEDUP_REMOVED lines=25> */
.L_x_196:
[----:B------:R-:W-:Y:S05]  /*2100*/  BSYNC.RECONVERGENT B2 ;  /* 0x0000000000027941 */ /* 0x000fea0003800200 */
.L_x_195:
        /* <DEDUP_REMOVED lines=25> */
.L_x_198:
[----:B------:R-:W-:Y:S05]  /*22a0*/  BSYNC.RECONVERGENT B2 ;  /* 0x0000000000027941 */ /* 0x000fea0003800200 */
.L_x_197:
        /* <DEDUP_REMOVED lines=25> */
.L_x_200:
[----:B------:R-:W-:Y:S05]  /*2440*/  BSYNC.RECONVERGENT B2 ;  /* 0x0000000000027941 */ /* 0x000fea0003800200 */
.L_x_199:
[----:B------:R0:W-:Y:S01]  /*2450*/  STG.E desc[UR10][R10.64+0xc], R7 ;  /* 0x00000c070a007986 */ /* 0x0001e2000c10190a */
[----:B------:R-:W-:Y:S01]  /*2460*/  IADD3 R18, PT, PT, R18, 0x8, RZ ;  /* 0x0000000812127810 */ /* 0x000fe20007ffe0ff */
[----:B------:R-:W-:Y:S06]  /*2470*/  @P2 BRA `(.L_x_201) ;  /* 0xfffffff000982947 */ /* 0x000fec000383ffff */
.L_x_184:
        /* <DEDUP_REMOVED lines=33> */
.L_x_204:
[----:B------:R-:W-:Y:S05]  /*2690*/  BSYNC.RECONVERGENT B2 ;  /* 0x0000000000027941 */ /* 0x000fea0003800200 */
.L_x_203:
        /* <DEDUP_REMOVED lines=27> */
.L_x_206:
[----:B------:R-:W-:Y:S05]  /*2850*/  BSYNC.RECONVERGENT B2 ;  /* 0x0000000000027941 */ /* 0x000fea0003800200 */
.L_x_205:
        /* <DEDUP_REMOVED lines=25> */
.L_x_208:
[----:B------:R-:W-:Y:S05]  /*29f0*/  BSYNC.RECONVERGENT B2 ;  /* 0x0000000000027941 */ /* 0x000fea0003800200 */
.L_x_207:
        /* <DEDUP_REMOVED lines=25> */
.L_x_210:
[----:B------:R-:W-:Y:S05]  /*2b90*/  BSYNC.RECONVERGENT B2 ;  /* 0x0000000000027941 */ /* 0x000fea0003800200 */
.L_x_209:
[----:B------:R1:W-:Y:S01]  /*2ba0*/  STG.E desc[UR10][R10.64+0xc], R7 ;  /* 0x00000c070a007986 */ /* 0x0003e2000c10190a */
[----:B------:R-:W-:-:S07]  /*2bb0*/  IADD3 R6, PT, PT, R6, 0x4, RZ ;  /* 0x0000000406067810 */ /* 0x000fce0007ffe0ff */
.L_x_202:
        /* <DEDUP_REMOVED lines=31> */
.L_x_213:
[----:B------:R-:W-:Y:S05]  /*2db0*/  BSYNC.RECONVERGENT B2 ;  /* 0x0000000000027941 */ /* 0x000fea0003800200 */
.L_x_212:
        /* <DEDUP_REMOVED lines=27> */
.L_x_215:
[----:B------:R-:W-:Y:S05]  /*2f70*/  BSYNC.RECONVERGENT B2 ;  /* 0x0000000000027941 */ /* 0x000fea0003800200 */
.L_x_214:
[----:B------:R2:W-:Y:S01]  /*2f80*/  STG.E desc[UR10][R10.64+0x4], R7 ;  /* 0x000004070a007986 */ /* 0x0005e2000c10190a */
[----:B------:R-:W-:-:S07]  /*2f90*/  IADD3 R6, PT, PT, R6, 0x2, RZ ;  /* 0x0000000206067810 */ /* 0x000fce0007ffe0ff */
.L_x_211:
        /* <DEDUP_REMOVED lines=31> */
.L_x_217:
[----:B------:R-:W-:Y:S05]  /*3190*/  BSYNC.RECONVERGENT B2 ;  /* 0x0000000000027941 */ /* 0x000fea0003800200 */
.L_x_216:
[----:B------:R-:W0:Y:S02]  /*31a0*/  LDC.64 R2, c[0x0][0x388] ;  /* 0x0000e200ff027b82 */ /* 0x000e240000000a00 */
[----:B0-----:R-:W-:-:S05]  /*31b0*/  IMAD.WIDE R2, R5, 0x4, R2 ;  /* 0x0000000405027825 */ /* 0x001fca00078e0202 */
[----:B------:R-:W-:Y:S01]  /*31c0*/  STG.E desc[UR10][R2.64], R7 ;  /* 0x0000000702007986 */ /* 0x000fe2000c10190a */
[----:B------:R-:W-:Y:S05]  /*31d0*/  EXIT ;  /* 0x000000000000794d */ /* 0x000fea0003800000 */
        .weak           $__internal_4_$__cuda_sm3x_div_rn_noftz_f32_slowpath
        .type           $__internal_4_$__cuda_sm3x_div_rn_noftz_f32_slowpath,@function
        .size           $__internal_4_$__cuda_sm3x_div_rn_noftz_f32_slowpath,(.L_x_234 - $__internal_4_$__cuda_sm3x_div_rn_noftz_f32_slowpath)
$__internal_4_$__cuda_sm3x_div_rn_noftz_f32_slowpath:
        /* <DEDUP_REMOVED lines=35> */
.L_x_219:
        /* <DEDUP_REMOVED lines=51> */
.L_x_226:
[----:B------:R-:W-:-:S04]  /*3740*/  LOP3.LUT R0, R0, 0x80000000, RZ, 0xc0, !PT ;  /* 0x8000000000007812 */ /* 0x000fc800078ec0ff */
[----:B------:R-:W-:Y:S01]  /*3750*/  LOP3.LUT R0, R0, 0x7f800000, RZ, 0xfc, !PT ;  /* 0x7f80000000007812 */ /* 0x000fe200078efcff */
[----:B------:R-:W-:Y:S06]  /*3760*/  BRA `(.L_x_227) ;  /* 0x0000000000047947 */ /* 0x000fec0003800000 */
.L_x_225:
[----:B------:R-:W-:-:S07]  /*3770*/  LEA R0, R9, R0, 0x17 ;  /* 0x0000000009007211 */ /* 0x000fce00078eb8ff */
.L_x_227:
[----:B------:R-:W-:Y:S05]  /*3780*/  BSYNC.RECONVERGENT B1 ;  /* 0x0000000000017941 */ /* 0x000fea0003800200 */
.L_x_224:
[----:B------:R-:W-:Y:S05]  /*3790*/  BRA `(.L_x_228) ;  /* 0x0000000000207947 */ /* 0x000fea0003800000 */
.L_x_223:
[----:B------:R-:W-:-:S04]  /*37a0*/  LOP3.LUT R0, R17, 0x80000000, R0, 0x48, !PT ;  /* 0x8000000011007812 */ /* 0x000fc800078e4800 */
[----:B------:R-:W-:Y:S01]  /*37b0*/  LOP3.LUT R0, R0, 0x7f800000, RZ, 0xfc, !PT ;  /* 0x7f80000000007812 */ /* 0x000fe200078efcff */
[----:B------:R-:W-:Y:S06]  /*37c0*/  BRA `(.L_x_228) ;  /* 0x0000000000147947 */ /* 0x000fec0003800000 */
.L_x_222:
[----:B------:R-:W-:Y:S01]  /*37d0*/  LOP3.LUT R0, R17, 0x80000000, R0, 0x48, !PT ;  /* 0x8000000011007812 */ /* 0x000fe200078e4800 */
[----:B------:R-:W-:Y:S06]  /*37e0*/  BRA `(.L_x_228) ;  /* 0x00000000000c7947 */ /* 0x000fec0003800000 */
.L_x_221:
[----:B------:R-:W0:Y:S01]  /*37f0*/  MUFU.RSQ R0, -QNAN ;  /* 0xffc0000000007908 */ /* 0x000e220000001400 */
[----:B------:R-:W-:Y:S05]  /*3800*/  BRA `(.L_x_228) ;  /* 0x0000000000047947 */ /* 0x000fea0003800000 */
.L_x_220:
[----:B------:R-:W-:-:S07]  /*3810*/  FADD.FTZ R0, R0, R3 ;  /* 0x0000000300007221 */ /* 0x000fce0000010000 */
.L_x_228:
[----:B------:R-:W-:Y:S05]  /*3820*/  BSYNC.RECONVERGENT B0 ;  /* 0x0000000000007941 */ /* 0x000fea0003800200 */
.L_x_218:
[----:B------:R-:W-:Y:S01]  /*3830*/  HFMA2 R9, -RZ, RZ, 0, 0 ;  /* 0x00000000ff097431 */ /* 0x000fe200000001ff */
[----:B------:R-:W-:Y:S02]  /*3840*/  MOV R8, R2 ;  /* 0x0000000200087202 */ /* 0x000fe40000000f00 */
[----:B0-----:R-:W-:Y:S02]  /*3850*/  MOV R7, R0 ;  /* 0x0000000000077202 */ /* 0x001fe40000000f00 */
[----:B------:R-:W-:Y:S05]  /*3860*/  RET.REL.NODEC R8 `(_Z6gpu_v1PKfPfii) ;  /* 0xffffffc408e47950 */ /* 0x000fea0003c3ffff */
.L_x_229:
        /* <DEDUP_REMOVED lines=9> */
.L_x_234:


//--------------------- .nv.shared._Z6gpu_v5PKfPfii --------------------------
	.section	.nv.shared._Z6gpu_v5PKfPfii,"aw",@nobits
	.sectionflags	@""
	.align	4
.nv.shared._Z6gpu_v5PKfPfii:
	.zero		1152


//--------------------- .nv.shared.reserved.0     --------------------------
	.section	.nv.shared.reserved.0,"aw",@nobits
	.weak		__nv_reservedSMEM_offset_0_alias
	.size		__nv_reservedSMEM_offset_0_alias, 0, 64
	.other		__nv_reservedSMEM_offset_0_alias,@"STO_CUDA_RESERVED_SHARED STV_DEFAULT"
__nv_reservedSMEM_offset_0_alias:
	.zero		0
	.zero		64


//--------------------- .nv.shared._Z6gpu_v4PKfPfii --------------------------
	.section	.nv.shared._Z6gpu_v4PKfPfii,"aw",@nobits
	.sectionflags	@""
	.align	4
.nv.shared._Z6gpu_v4PKfPfii:
	.zero		1152


//--------------------- .nv.shared._Z6gpu_v3PKfPfii --------------------------
	.section	.nv.shared._Z6gpu_v3PKfPfii,"aw",@nobits
	.sectionflags	@""
	.align	4
.nv.shared._Z6gpu_v3PKfPfii:
	.zero		1152


//--------------------- .nv.constant0._Z6gpu_v5PKfPfii --------------------------
	.section	.nv.constant0._Z6gpu_v5PKfPfii,"a",@progbits
	.sectionflags	@""
	.align	4
.nv.constant0._Z6gpu_v5PKfPfii:
	.zero		920


//--------------------- .nv.constant0._Z6gpu_v4PKfPfii --------------------------
	.section	.nv.constant0._Z6gpu_v4PKfPfii,"a",@progbits
	.sectionflags	@""
	.align	4
.nv.constant0._Z6gpu_v4PKfPfii:
	.zero		920


//--------------------- .nv.constant0._Z6gpu_v3PKfPfii --------------------------
	.section	.nv.constant0._Z6gpu_v3PKfPfii,"a",@progbits
	.sectionflags	@""
	.align	4
.nv.constant0._Z6gpu_v3PKfPfii:
	.zero		920


//--------------------- .nv.constant0._Z6gpu_v2PKfPfii --------------------------
	.section	.nv.constant0._Z6gpu_v2PKfPfii,"a",@progbits
	.sectionflags	@""
	.align	4
.nv.constant0._Z6gpu_v2PKfPfii:
	.zero		920


//--------------------- .nv.constant0._Z6gpu_v1PKfPfii --------------------------
	.section	.nv.constant0._Z6gpu_v1PKfPfii,"a",@progbits
	.sectionflags	@""
	.align	4
.nv.constant0._Z6gpu_v1PKfPfii:
	.zero		920


//--------------------- SYMBOLS --------------------------

	.type		.nv.reservedSmem.offset0,@object
	.size		.nv.reservedSmem.offset0,0x4
	.type		.nv.reservedSmem.cap,@object
	.size		.nv.reservedSmem.cap,0x4
